	.target	sm_100a

	.elftype	@"ET_EXEC"


//--------------------- .note.nv.tkinfo           --------------------------
	.section	.note.nv.tkinfo,"",@"SHT_NOTE"
	.sectionflags	@"SHF_NOTE_NV_TKINFO"
	.tkinfo
        /*0018*/ 	.word	0x00000081
        /*0030*/ 	.string	""
        /*0030*/ 	.string	"ptxas-blackwell"
        /*0030*/ 	.string	"Cuda compilation tools, release 12.9, V12.9.86"
        /*0030*/ 	.string	"Build cuda_12.9.r12.9/compiler.36037853_0"
        /*0030*/ 	.string	"-v  -suppress-debug-info  -lineinfo  -arch sm_100a "



//--------------------- .note.nv.cuver            --------------------------
	.section	.note.nv.cuver,"",@"SHT_NOTE"
	.sectionflags	@"SHF_NOTE_NV_CUVER"
        /*0018*/ 	.short	0x0001
        /*001a*/ 	.short	0x0064
        /*001c*/ 	.short	0x0001
        /*001e*/ 	.short	0x0000
        /*0020*/ 	.short	0x0001
        /*0022*/ 	.short	0x0000


//--------------------- .nv.info                  --------------------------
	.section	.nv.info,"",@"SHT_CUDA_INFO"
	.align	4


	//----- nvinfo : EIATTR_REGCOUNT
	.align		4
        /*0000*/ 	.byte	0x04, 0x2f
        /*0002*/ 	.short	(.L_4 - .L_3)
	.align		4
.L_3:
        /*0004*/ 	.word	index@(gluon_tcgen05)
        /*0008*/ 	.word	0x000000aa


	//----- nvinfo : EIATTR_FRAME_SIZE
	.align		4
.L_4:
        /*000c*/ 	.byte	0x04, 0x11
        /*000e*/ 	.short	(.L_6 - .L_5)
	.align		4
.L_5:
        /*0010*/ 	.word	index@($__internal_2_$__cuda_sm10x_tcgen05_guardrail_trap_unallocated_columns_being_dealloced)
        /*0014*/ 	.word	0x00000000


	//----- nvinfo : EIATTR_FRAME_SIZE
	.align		4
.L_6:
        /*0018*/ 	.byte	0x04, 0x11
        /*001a*/ 	.short	(.L_8 - .L_7)
	.align		4
.L_7:
        /*001c*/ 	.word	index@($__internal_1_$__cuda_sm10x_tcgen05_guardrail_trap_phase_invalid_during_alloc)
        /*0020*/ 	.word	0x00000000


	//----- nvinfo : EIATTR_FRAME_SIZE
	.align		4
.L_8:
        /*0024*/ 	.byte	0x04, 0x11
        /*0026*/ 	.short	(.L_10 - .L_9)
	.align		4
.L_9:
        /*0028*/ 	.word	index@($__internal_0_$__cuda_sm10x_tcgen05_guardrail_trap_col_being_dealloced_not_returned_by_alloc)
        /*002c*/ 	.word	0x00000000


	//----- nvinfo : EIATTR_FRAME_SIZE
	.align		4
.L_10:
        /*0030*/ 	.byte	0x04, 0x11
        /*0032*/ 	.short	(.L_12 - .L_11)
	.align		4
.L_11:
        /*0034*/ 	.word	index@(gluon_tcgen05)
        /*0038*/ 	.word	0x00000000


	//----- nvinfo : EIATTR_MIN_STACK_SIZE
	.align		4
.L_12:
        /*003c*/ 	.byte	0x04, 0x12
        /*003e*/ 	.short	(.L_14 - .L_13)
	.align		4
.L_13:
        /*0040*/ 	.word	index@(gluon_tcgen05)
        /*0044*/ 	.word	0x00000000
.L_14:


//--------------------- .nv.info.gluon_tcgen05    --------------------------
	.section	.nv.info.gluon_tcgen05,"",@"SHT_CUDA_INFO"
	.sectionflags	@""
	.align	4


	//----- nvinfo : EIATTR_CUDA_API_VERSION
	.align		4
        /*0000*/ 	.byte	0x04, 0x37
        /*0002*/ 	.short	(.L_16 - .L_15)
.L_15:
        /*0004*/ 	.word	0x00000081


	//----- nvinfo : EIATTR_KPARAM_INFO
	.align		4
.L_16:
        /*0008*/ 	.byte	0x04, 0x17
        /*000a*/ 	.short	(.L_18 - .L_17)
.L_17:
        /*000c*/ 	.word	0x00000000
        /*0010*/ 	.short	0x000a
        /*0012*/ 	.short	0x0048
        /*0014*/ 	.byte	0x00, 0xf4, 0x21, 0x00


	//----- nvinfo : EIATTR_KPARAM_INFO
	.align		4
.L_18:
        /*0018*/ 	.byte	0x04, 0x17
        /*001a*/ 	.short	(.L_20 - .L_19)
.L_19:
        /*001c*/ 	.word	0x00000000
        /*0020*/ 	.short	0x0009
        /*0022*/ 	.short	0x0040
        /*0024*/ 	.byte	0x00, 0xf4, 0x21, 0x00


	//----- nvinfo : EIATTR_KPARAM_INFO
	.align		4
.L_20:
        /*0028*/ 	.byte	0x04, 0x17
        /*002a*/ 	.short	(.L_22 - .L_21)
.L_21:
        /*002c*/ 	.word	0x00000000
        /*0030*/ 	.short	0x0008
        /*0032*/ 	.short	0x0038
        /*0034*/ 	.byte	0x00, 0xf0, 0x21, 0x00


	//----- nvinfo : EIATTR_KPARAM_INFO
	.align		4
.L_22:
        /*0038*/ 	.byte	0x04, 0x17
        /*003a*/ 	.short	(.L_24 - .L_23)
.L_23:
        /*003c*/ 	.word	0x00000000
        /*0040*/ 	.short	0x0007
        /*0042*/ 	.short	0x0030
        /*0044*/ 	.byte	0x00, 0xf0, 0x21, 0x00


	//----- nvinfo : EIATTR_KPARAM_INFO
	.align		4
.L_24:
        /*0048*/ 	.byte	0x04, 0x17
        /*004a*/ 	.short	(.L_26 - .L_25)
.L_25:
        /*004c*/ 	.word	0x00000000
        /*0050*/ 	.short	0x0006
        /*0052*/ 	.short	0x0028
        /*0054*/ 	.byte	0x00, 0xf0, 0x21, 0x00


	//----- nvinfo : EIATTR_KPARAM_INFO
	.align		4
.L_26:
        /*0058*/ 	.byte	0x04, 0x17
        /*005a*/ 	.short	(.L_28 - .L_27)
.L_27:
        /*005c*/ 	.word	0x00000000
        /*0060*/ 	.short	0x0005
        /*0062*/ 	.short	0x0020
        /*0064*/ 	.byte	0x00, 0xf0, 0x11, 0x00


	//----- nvinfo : EIATTR_KPARAM_INFO
	.align		4
.L_28:
        /*0068*/ 	.byte	0x04, 0x17
        /*006a*/ 	.short	(.L_30 - .L_29)
.L_29:
        /*006c*/ 	.word	0x00000000
        /*0070*/ 	.short	0x0004
        /*0072*/ 	.short	0x001c
        /*0074*/ 	.byte	0x00, 0xf0, 0x11, 0x00


	//----- nvinfo : EIATTR_KPARAM_INFO
	.align		4
.L_30:
        /*0078*/ 	.byte	0x04, 0x17
        /*007a*/ 	.short	(.L_32 - .L_31)
.L_31:
        /*007c*/ 	.word	0x00000000
        /*0080*/ 	.short	0x0003
        /*0082*/ 	.short	0x0018
        /*0084*/ 	.byte	0x00, 0xf0, 0x11, 0x00


	//----- nvinfo : EIATTR_KPARAM_INFO
	.align		4
.L_32:
        /*0088*/ 	.byte	0x04, 0x17
        /*008a*/ 	.short	(.L_34 - .L_33)
.L_33:
        /*008c*/ 	.word	0x00000000
        /*0090*/ 	.short	0x0002
        /*0092*/ 	.short	0x0010
        /*0094*/ 	.byte	0x00, 0xf4, 0x21, 0x00


	//----- nvinfo : EIATTR_KPARAM_INFO
	.align		4
.L_34:
        /*0098*/ 	.byte	0x04, 0x17
        /*009a*/ 	.short	(.L_36 - .L_35)
.L_35:
        /*009c*/ 	.word	0x00000000
        /*00a0*/ 	.short	0x0001
        /*00a2*/ 	.short	0x0008
        /*00a4*/ 	.byte	0x00, 0xf4, 0x21, 0x00


	//----- nvinfo : EIATTR_KPARAM_INFO
	.align		4
.L_36:
        /*00a8*/ 	.byte	0x04, 0x17
        /*00aa*/ 	.short	(.L_38 - .L_37)
.L_37:
        /*00ac*/ 	.word	0x00000000
        /*00b0*/ 	.short	0x0000
        /*00b2*/ 	.short	0x0000
        /*00b4*/ 	.byte	0x00, 0xf4, 0x21, 0x00


	//----- nvinfo : EIATTR_AT_ENTRY_FRAGMENTS
	.align		4
.L_38:
        /*00b8*/ 	.byte	0x04, 0x4f
        /*00ba*/ 	.short	(.L_40 - .L_39)


	//   ....[0]....
.L_39:
        /*00bc*/ 	.word	0x00000004


	//----- nvinfo : EIATTR_RESERVED_SMEM_USED
	.align		4
.L_40:
        /*00c0*/ 	.byte	0x01, 0x41
	.zero		2


	//----- nvinfo : EIATTR_SPARSE_MMA_MASK
	.align		4
        /*00c4*/ 	.byte	0x03, 0x50
        /*00c6*/ 	.short	0x0000


	//----- nvinfo : EIATTR_TCGEN05_1CTA_USED
	.align		4
        /*00c8*/ 	.byte	0x01, 0x51
	.zero		2


	//----- nvinfo : EIATTR_MAXREG_COUNT
	.align		4
        /*00cc*/ 	.byte	0x03, 0x1b
        /*00ce*/ 	.short	0x00ff


	//----- nvinfo : EIATTR_NUM_BARRIERS
	.align		4
        /*00d0*/ 	.byte	0x02, 0x4c
        /*00d2*/ 	.byte	0x01
	.zero		1


	//----- nvinfo : EIATTR_INT_WARP_WIDE_INSTR_OFFSETS
	.align		4
        /*00d4*/ 	.byte	0x04, 0x31
        /*00d6*/ 	.short	(.L_42 - .L_41)


	//   ....[0]....
.L_41:
        /*00d8*/ 	.word	0x00001720


	//   ....[1]....
        /*00dc*/ 	.word	0x00001740


	//   ....[2]....
        /*00e0*/ 	.word	0x000017c0


	//   ....[3]....
        /*00e4*/ 	.word	0x00001ae0


	//   ....[4]....
        /*00e8*/ 	.word	0x00001d50


	//   ....[5]....
        /*00ec*/ 	.word	0x00001d60


	//   ....[6]....
        /*00f0*/ 	.word	0x00001ef0


	//   ....[7]....
        /*00f4*/ 	.word	0x00002160


	//   ....[8]....
        /*00f8*/ 	.word	0x00002170


	//   ....[9]....
        /*00fc*/ 	.word	0x000030e0


	//   ....[10]....
        /*0100*/ 	.word	0x00003130


	//----- nvinfo : EIATTR_COOP_GROUP_MASK_REGIDS
	.align		4
.L_42:
        /*0104*/ 	.byte	0x04, 0x29
        /*0106*/ 	.short	(.L_44 - .L_43)


	//   ....[0]....
.L_43:
        /*0108*/ 	.word	0xffffffff


	//   ....[1]....
        /*010c*/ 	.word	0xffffffff


	//   ....[2]....
        /*0110*/ 	.word	0xffffffff


	//   ....[3]....
        /*0114*/ 	.word	0xffffffff


	//   ....[4]....
        /*0118*/ 	.word	0xffffffff


	//   ....[5]....
        /*011c*/ 	.word	0xffffffff


	//   ....[6]....
        /*0120*/ 	.word	0xffffffff


	//   ....[7]....
        /*0124*/ 	.word	0xffffffff


	//   ....[8]....
        /*0128*/ 	.word	0xffffffff


	//   ....[9]....
        /*012c*/ 	.word	0xffffffff


	//----- nvinfo : EIATTR_COOP_GROUP_INSTR_OFFSETS
	.align		4
.L_44:
        /*0130*/ 	.byte	0x04, 0x28
        /*0132*/ 	.short	(.L_46 - .L_45)


	//   ....[0]....
.L_45:
        /*0134*/ 	.word	0x00000050


	//   ....[1]....
        /*0138*/ 	.word	0x00000310


	//   ....[2]....
        /*013c*/ 	.word	0x00000500


	//   ....[3]....
        /*0140*/ 	.word	0x000009c0


	//   ....[4]....
        /*0144*/ 	.word	0x00000b00


	//   ....[5]....
        /*0148*/ 	.word	0x00000fb0


	//   ....[6]....
        /*014c*/ 	.word	0x000010f0


	//   ....[7]....
        /*0150*/ 	.word	0x000015e0


	//   ....[8]....
        /*0154*/ 	.word	0x00002f70


	//   ....[9]....
        /*0158*/ 	.word	0x000031e0


	//----- nvinfo : EIATTR_VRC_CTA_INIT_COUNT
	.align		4
.L_46:
        /*015c*/ 	.byte	0x02, 0x4a
        /*015e*/ 	.byte	0x80
	.zero		1


	//----- nvinfo : EIATTR_MBARRIER_INSTR_OFFSETS
	.align		4
        /*0160*/ 	.byte	0x04, 0x39
        /*0162*/ 	.short	(.L_48 - .L_47)


	//   ....[0]....
.L_47:
        /*0164*/ 	.word	0x000017e0
        /*0168*/ 	.word	0x000000ff
        /*016c*/ 	.word	0x00012000
        /*0170*/ 	.short	0x0100
        /*0172*/ 	.byte	0x0c
	.zero		1


	//   ....[1]....
        /*0174*/ 	.word	0x000017f0
        /*0178*/ 	.word	0x000000ff
        /*017c*/ 	.word	0x00012020
        /*0180*/ 	.short	0x0100
        /*0182*/ 	.byte	0x0c
	.zero		1


	//   ....[2]....
        /*0184*/ 	.word	0x000018a0
        /*0188*/ 	.word	0x000000ff
        /*018c*/ 	.word	0x00012008
        /*0190*/ 	.short	0x0100
        /*0192*/ 	.byte	0x0c
	.zero		1


	//   ....[3]....
        /*0194*/ 	.word	0x000018b0
        /*0198*/ 	.word	0x000000ff
        /*019c*/ 	.word	0x00012028
        /*01a0*/ 	.short	0x0100
        /*01a2*/ 	.byte	0x0c
	.zero		1


	//   ....[4]....
        /*01a4*/ 	.word	0x000019c0
        /*01a8*/ 	.word	0x000000ff
        /*01ac*/ 	.word	0x00012010
        /*01b0*/ 	.short	0x0100
        /*01b2*/ 	.byte	0x0c
	.zero		1


	//   ....[5]....
        /*01b4*/ 	.word	0x000019d0
        /*01b8*/ 	.word	0x000000ff
        /*01bc*/ 	.word	0x00012030
        /*01c0*/ 	.short	0x0100
        /*01c2*/ 	.byte	0x0c
	.zero		1


	//   ....[6]....
        /*01c4*/ 	.word	0x00001b80
        /*01c8*/ 	.word	0x000000ff
        /*01cc*/ 	.word	0x00012000
        /*01d0*/ 	.short	0x010a
        /*01d2*/ 	.byte	0x0c
	.zero		1


	//   ....[7]....
        /*01d4*/ 	.word	0x00001db0
        /*01d8*/ 	.word	0x000000ff
        /*01dc*/ 	.word	0x00012020
        /*01e0*/ 	.short	0x010a
        /*01e2*/ 	.byte	0x0c
	.zero		1


	//   ....[8]....
        /*01e4*/ 	.word	0x00001fb0
        /*01e8*/ 	.word	0x000000ff
        /*01ec*/ 	.word	0x00012000
        /*01f0*/ 	.short	0x010a
        /*01f2*/ 	.byte	0x12
	.zero		1


	//   ....[9]....
        /*01f4*/ 	.word	0x000021b0
        /*01f8*/ 	.word	0x000000ff
        /*01fc*/ 	.word	0x00012020
        /*0200*/ 	.short	0x010a
        /*0202*/ 	.byte	0x12
	.zero		1


	//   ....[10]....
        /*0204*/ 	.word	0x00002280
        /*0208*/ 	.word	0x000000ff
        /*020c*/ 	.word	0x00012000
        /*0210*/ 	.short	0x0108
        /*0212*/ 	.byte	0x0c
	.zero		1


	//   ....[11]....
        /*0214*/ 	.word	0x00002290
        /*0218*/ 	.word	0x000000ff
        /*021c*/ 	.word	0x00012020
        /*0220*/ 	.short	0x0108
        /*0222*/ 	.byte	0x0c
	.zero		1


	//   ....[12]....
        /*0224*/ 	.word	0x000022e0
        /*0228*/ 	.word	0x000000ff
        /*022c*/ 	.word	0x00012008
        /*0230*/ 	.short	0x0108
        /*0232*/ 	.byte	0x0c
	.zero		1


	//   ....[13]....
        /*0234*/ 	.word	0x000022f0
        /*0238*/ 	.word	0x000000ff
        /*023c*/ 	.word	0x00012028
        /*0240*/ 	.short	0x0108
        /*0242*/ 	.byte	0x0c
	.zero		1


	//   ....[14]....
        /*0244*/ 	.word	0x00002340
        /*0248*/ 	.word	0x000000ff
        /*024c*/ 	.word	0x00012010
        /*0250*/ 	.short	0x0108
        /*0252*/ 	.byte	0x0c
	.zero		1


	//   ....[15]....
        /*0254*/ 	.word	0x00002350
        /*0258*/ 	.word	0x000000ff
        /*025c*/ 	.word	0x00012030
        /*0260*/ 	.short	0x0108
        /*0262*/ 	.byte	0x0c
	.zero		1


	//   ....[16]....
        /*0264*/ 	.word	0x00003200
        /*0268*/ 	.word	0x000000ff
        /*026c*/ 	.word	0x00012000
        /*0270*/ 	.short	0x010a
        /*0272*/ 	.byte	0x0c
	.zero		1


	//   ....[17]....
        /*0274*/ 	.word	0x00003230
        /*0278*/ 	.word	0x000000ff
        /*027c*/ 	.word	0x00012020
        /*0280*/ 	.short	0x010a
        /*0282*/ 	.byte	0x0c
	.zero		1


	//   ....[18]....
        /*0284*/ 	.word	0x00003260
        /*0288*/ 	.word	0x000000ff
        /*028c*/ 	.word	0x00012000
        /*0290*/ 	.short	0x010a
        /*0292*/ 	.byte	0x12
	.zero		1


	//   ....[19]....
        /*0294*/ 	.word	0x00003290
        /*0298*/ 	.word	0x000000ff
        /*029c*/ 	.word	0x00012020
        /*02a0*/ 	.short	0x010a
        /*02a2*/ 	.byte	0x12
	.zero		1


	//----- nvinfo : EIATTR_NUM_MBARRIERS
	.align		4
.L_48:
        /*02a4*/ 	.byte	0x03, 0x38
        /*02a6*/ 	.short	0x0006


	//----- nvinfo : EIATTR_EXIT_INSTR_OFFSETS
	.align		4
        /*02a8*/ 	.byte	0x04, 0x1c
        /*02aa*/ 	.short	(.L_50 - .L_49)


	//   ....[0]....
.L_49:
        /*02ac*/ 	.word	0x000031f0


	//----- nvinfo : EIATTR_REQNTID
	.align		4
.L_50:
        /*02b0*/ 	.byte	0x04, 0x10
        /*02b2*/ 	.short	(.L_52 - .L_51)
.L_51:
        /*02b4*/ 	.word	0x00000080
        /*02b8*/ 	.word	0x00000001
        /*02bc*/ 	.word	0x00000001


	//----- nvinfo : EIATTR_CRS_STACK_SIZE
	.align		4
.L_52:
        /*02c0*/ 	.byte	0x04, 0x1e
        /*02c2*/ 	.short	(.L_54 - .L_53)
.L_53:
        /*02c4*/ 	.word	0x00000000


	//----- nvinfo : EIATTR_CBANK_PARAM_SIZE
	.align		4
.L_54:
        /*02c8*/ 	.byte	0x03, 0x19
        /*02ca*/ 	.short	0x0050


	//----- nvinfo : EIATTR_PARAM_CBANK
	.align		4
        /*02cc*/ 	.byte	0x04, 0x0a
        /*02ce*/ 	.short	(.L_56 - .L_55)
	.align		4
.L_55:
        /*02d0*/ 	.word	index@(.nv.constant0.gluon_tcgen05)
        /*02d4*/ 	.short	0x0380
        /*02d6*/ 	.short	0x0050


	//----- nvinfo : EIATTR_SW_WAR
	.align		4
.L_56:
        /*02d8*/ 	.byte	0x04, 0x36
        /*02da*/ 	.short	(.L_58 - .L_57)
.L_57:
        /*02dc*/ 	.word	0x00000008
.L_58:


//--------------------- .nv.compat                --------------------------
	.section	.nv.compat,"",@"SHT_CUDA_COMPAT_INFO"
	.align	4
        /*0000*/ 	.byte	0x02, 0x02, 0x02, 0x00, 0x02, 0x05, 0x05, 0x00, 0x02, 0x03, 0x03, 0x00, 0x02, 0x06, 0x01, 0x00


//--------------------- .nv.callgraph             --------------------------
	.section	.nv.callgraph,"",@"SHT_CUDA_CALLGRAPH"
	.align	4
	.sectionentsize	8
	.align		4
        /*0000*/ 	.word	0x00000000
	.align		4
        /*0004*/ 	.word	0xffffffff
	.align		4
        /*0008*/ 	.word	0x00000000
	.align		4
        /*000c*/ 	.word	0xfffffffe
	.align		4
        /*0010*/ 	.word	0x00000000
	.align		4
        /*0014*/ 	.word	0xfffffffd
	.align		4
        /*0018*/ 	.word	0x00000000
	.align		4
        /*001c*/ 	.word	0xfffffffc


//--------------------- .text.gluon_tcgen05       --------------------------
	.section	.text.gluon_tcgen05,"ax",@progbits
	.align	128
        .global         gluon_tcgen05
        .type           gluon_tcgen05,@function
        .size           gluon_tcgen05,(.L_x_81 - gluon_tcgen05)
        .other          gluon_tcgen05,@"STO_CUDA_ENTRY STV_DEFAULT"
gluon_tcgen05:
.text.gluon_tcgen05:
[----:B------:R-:W1:Y:S01]  /*0000*/  LDC R1, c[0x0][0x37c] ;  /* 0x0000df00ff017b82 */ /* 0x000e620000000800 */
[----:B------:R-:W2:Y:S02]  /*0010*/  S2R R0, SR_TID.X ;  /* 0x0000000000007919 */ /* 0x000ea40000002100 */
[----:B--2---:R-:W-:-:S13]  /*0020*/  ISETP.GE.U32.AND P1, PT, R0, 0x20, PT ;  /* 0x000000200000780c */ /* 0x004fda0003f26070 */
[----:B------:R-:W-:Y:S05]  /*0030*/  @P1 BRA `(.L_x_0) ;  /* 0x0000000000b81947 */ /* 0x000fea0003800000 */
[----:B------:R-:W2:Y:S01]  /*0040*/  S2UR UR6, SR_CgaCtaId ;  /* 0x00000000000679c3 */ /* 0x000ea20000008800 */
[----:B------:R-:W-:Y:S01]  /*0050*/  NOP ;  /* 0x0000000000007918 */ /* 0x000fe20000000000 */
[----:B------:R-:W-:Y:S02]  /*0060*/  UMOV UR4, 0x40 ;  /* 0x0000004000047882 */ /* 0x000fe40000000000 */
[----:B--2---:R-:W-:-:S09]  /*0070*/  ULEA UR4, UR6, UR4, 0x18 ;  /* 0x0000000406047291 */ /* 0x004fd2000f8ec0ff */
[----:B------:R-:W2:Y:S01]  /*0080*/  LDS.U8 R2, [UR4] ;  /* 0x00000004ff027984 */ /* 0x000ea20008000000 */
[----:B------:R-:W-:Y:S02]  /*0090*/  UMOV UR4, 0x400 ;  /* 0x0000040000047882 */ /* 0x000fe40000000000 */
[----:B------:R-:W-:Y:S01]  /*00a0*/  ULEA UR4, UR6, UR4, 0x18 ;  /* 0x0000000406047291 */ /* 0x000fe2000f8ec0ff */
[----:B--2---:R-:W-:-:S13]  /*00b0*/  ISETP.NE.AND P0, PT, R2, RZ, PT ;  /* 0x000000ff0200720c */ /* 0x004fda0003f05270 */
[----:B------:R-:W-:Y:S05]  /*00c0*/  @P0 BRA `(.L_x_1) ;  /* 0x00000000007c0947 */ /* 0x000fea0003800000 */
[----:B------:R-:W-:-:S13]  /*00d0*/  ELECT P0, URZ, PT ;  /* 0x0000000000ff782f */ /* 0x000fda0003800000 */
[----:B------:R-:W-:Y:S05]  /*00e0*/  @!P0 BRA `(.L_x_2) ;  /* 0x0000000000848947 */ /* 0x000fea0003800000 */
[----:B------:R-:W-:Y:S01]  /*00f0*/  UMOV UR5, 0x8 ;  /* 0x0000000800057882 */ /* 0x000fe20000000000 */
[----:B------:R-:W-:Y:S02]  /*0100*/  IMAD.MOV.U32 R5, RZ, RZ, 0x1 ;  /* 0x00000001ff057424 */ /* 0x000fe400078e00ff */
[----:B------:R-:W-:Y:S02]  /*0110*/  IMAD.MOV.U32 R3, RZ, RZ, 0xff ;  /* 0x000000ffff037424 */ /* 0x000fe400078e00ff */
[----:B------:R-:W-:Y:S04]  /*0120*/  DEPBAR.LE SB2, 0x36 ;  /* 0x0000ad800000791a */ /* 0x000fe80000000000 */
[----:B------:R-:W2:Y:S02]  /*0130*/  UTCATOMSWS.FIND_AND_SET.ALIGN UP0, UR5, UR5 ;  /* 0x00000005000575e3 */ /* 0x000ea40008000800 */
[----:B--2---:R-:W-:-:S04]  /*0140*/  PLOP3.LUT P0, PT, PT, PT, UP0, 0x80, 0x8 ;  /* 0x000000000008781c */ /* 0x004fc80003f0f008 */
[----:B------:R-:W-:-:S04]  /*0150*/  SEL R2, RZ, 0xffffffff, !P0 ;  /* 0xffffffffff027807 */ /* 0x000fc80004000000 */
[----:B------:R-:W-:Y:S01]  /*0160*/  ISETP.NE.AND P0, PT, R2, RZ, PT ;  /* 0x000000ff0200720c */ /* 0x000fe20003f05270 */
[----:B------:R-:W-:-:S12]  /*0170*/  IMAD.U32 R2, RZ, RZ, UR5 ;  /* 0x00000005ff027e24 */ /* 0x000fd8000f8e00ff */
[----:B------:R-:W-:Y:S05]  /*0180*/  @P0 BRA `(.L_x_3) ;  /* 0x0000000000240947 */ /* 0x000fea0003800000 */
.L_x_4:
[----:B------:R-:W-:Y:S05]  /*0190*/  NANOSLEEP 0x64 ;  /* 0x000000640000795d */ /* 0x000fea0003800000 */
[----:B------:R-:W-:-:S05]  /*01a0*/  UMOV UR5, 0x8 ;  /* 0x0000000800057882 */ /* 0x000fca0000000000 */
[----:B------:R-:W-:Y:S04]  /*01b0*/  DEPBAR.LE SB2, 0x36 ;  /* 0x0000ad800000791a */ /* 0x000fe80000000000 */
[----:B------:R-:W2:Y:S02]  /*01c0*/  UTCATOMSWS.FIND_AND_SET.ALIGN UP0, UR5, UR5 ;  /* 0x00000005000575e3 */ /* 0x000ea40008000800 */
[----:B--2---:R-:W-:-:S04]  /*01d0*/  PLOP3.LUT P0, PT, PT, PT, UP0, 0x80, 0x8 ;  /* 0x000000000008781c */ /* 0x004fc80003f0f008 */
[----:B------:R-:W-:-:S04]  /*01e0*/  SEL R2, RZ, 0xffffffff, !P0 ;  /* 0xffffffffff027807 */ /* 0x000fc80004000000 */
[----:B------:R-:W-:Y:S01]  /*01f0*/  ISETP.NE.AND P0, PT, R2, RZ, PT ;  /* 0x000000ff0200720c */ /* 0x000fe20003f05270 */
[----:B------:R-:W-:-:S12]  /*0200*/  IMAD.U32 R2, RZ, RZ, UR5 ;  /* 0x00000005ff027e24 */ /* 0x000fd8000f8e00ff */
[----:B------:R-:W-:Y:S05]  /*0210*/  @!P0 BRA `(.L_x_4) ;  /* 0xfffffffc00dc8947 */ /* 0x000fea000383ffff */
.L_x_3:
[C---:B------:R-:W-:Y:S01]  /*0220*/  VIADD R4, R2.reuse, 0x10 ;  /* 0x0000001002047836 */ /* 0x040fe20000000000 */
[----:B------:R-:W-:Y:S01]  /*0230*/  UMOV UR5, 0x50 ;  /* 0x0000005000057882 */ /* 0x000fe20000000000 */
[----:B------:R-:W-:Y:S01]  /*0240*/  SHF.L.U32 R3, R3, R2, RZ ;  /* 0x0000000203037219 */ /* 0x000fe200000006ff */
[----:B------:R-:W-:Y:S01]  /*0250*/  ULEA UR5, UR6, UR5, 0x18 ;  /* 0x0000000506057291 */ /* 0x000fe2000f8ec0ff */
[----:B------:R-:W-:Y:S01]  /*0260*/  IMAD.SHL.U32 R2, R2, 0x20, RZ ;  /* 0x0000002002027824 */ /* 0x000fe200078e00ff */
[----:B------:R-:W-:-:S04]  /*0270*/  SHF.L.U32 R4, R5, R4, RZ ;  /* 0x0000000405047219 */ /* 0x000fc800000006ff */
[----:B------:R-:W-:-:S05]  /*0280*/  LOP3.LUT R3, R4, R3, RZ, 0xfc, !PT ;  /* 0x0000000304037212 */ /* 0x000fca00078efcff */
[----:B------:R2:W-:Y:S04]  /*0290*/  ATOMS.OR RZ, [UR5], R3 ;  /* 0x00000003ffff798c */ /* 0x0005e8000b000005 */
[----:B------:R2:W-:Y:S01]  /*02a0*/  STS [UR4], R2 ;  /* 0x00000002ff007988 */ /* 0x0005e20008000804 */
[----:B------:R-:W-:Y:S05]  /*02b0*/  BRA `(.L_x_2) ;  /* 0x0000000000107947 */ /* 0x000fea0003800000 */
.L_x_1:
[----:B------:R-:W-:Y:S01]  /*02c0*/  IMAD.MOV.U32 R3, RZ, RZ, -0x1 ;  /* 0xffffffffff037424 */ /* 0x000fe200078e00ff */
[----:B------:R-:W-:-:S04]  /*02d0*/  MOV R2, 0x300 ;  /* 0x0000030000027802 */ /* 0x000fc80000000f00 */
[----:B------:R2:W-:Y:S03]  /*02e0*/  STS [UR4], R3 ;  /* 0x00000003ff007988 */ /* 0x0005e60008000804 */
[----:B-12---:R-:W-:Y:S05]  /*02f0*/  CALL.REL.NOINC `($__internal_1_$__cuda_sm10x_tcgen05_guardrail_trap_phase_invalid_during_alloc) ;  /* 0x0000002c00fc7944 */ /* 0x006fea0003c00000 */
.L_x_2:
[----:B------:R-:W-:Y:S05]  /*0300*/  WARPSYNC.ALL ;  /* 0x0000000000007948 */ /* 0x000fea0003800000 */
[----:B------:R-:W-:Y:S01]  /*0310*/  NOP ;  /* 0x0000000000007918 */ /* 0x000fe20000000000 */
.L_x_0:
[----:B------:R-:W3:Y:S08]  /*0320*/  S2UR UR4, SR_CgaCtaId ;  /* 0x00000000000479c3 */ /* 0x000ef00000008800 */
[----:B------:R-:W-:Y:S01]  /*0330*/  BAR.SYNC.DEFER_BLOCKING 0x0 ;  /* 0x0000000000007b1d */ /* 0x000fe20000010000 */
[----:B------:R-:W-:-:S05]  /*0340*/  LOP3.LUT R10, R0, 0x7f, RZ, 0xc0, !PT ;  /* 0x0000007f000a7812 */ /* 0x000fca00078ec0ff */
[----:B------:R-:W-:Y:S02]  /*0350*/  UMOV UR12, 0x400 ;  /* 0x00000400000c7882 */ /* 0x000fe40000000000 */
[----:B------:R-:W4:Y:S08]  /*0360*/  LDC R4, c[0x0][0x398] ;  /* 0x0000e600ff047b82 */ /* 0x000f300000000800 */
[----:B------:R-:W5:Y:S01]  /*0370*/  LDC R13, c[0x0][0x3a0] ;  /* 0x0000e800ff0d7b82 */ /* 0x000f620000000800 */
[----:B---3--:R-:W-:-:S07]  /*0380*/  ULEA UR12, UR4, UR12, 0x18 ;  /* 0x0000000c040c7291 */ /* 0x008fce000f8ec0ff */
[----:B------:R-:W3:Y:S02]  /*0390*/  S2UR UR13, SR_CTAID.Y ;  /* 0x00000000000d79c3 */ /* 0x000ee40000002600 */
[----:B--2---:R-:W2:Y:S06]  /*03a0*/  LDS R3, [UR12] ;  /* 0x0000000cff037984 */ /* 0x004eac0008000800 */
[----:B------:R-:W-:Y:S06]  /*03b0*/  BAR.SYNC.DEFER_BLOCKING 0x0 ;  /* 0x0000000000007b1d */ /* 0x000fec0000010000 */
[----:B------:R-:W-:Y:S05]  /*03c0*/  @P1 BRA `(.L_x_5) ;  /* 0x0000000000181947 */ /* 0x000fea0003800000 */
[----:B------:R-:W-:Y:S01]  /*03d0*/  ELECT P0, URZ, PT ;  /* 0x0000000000ff782f */ /* 0x000fe20003800000 */
[----:B------:R-:W-:Y:S01]  /*03e0*/  IMAD.MOV.U32 R2, RZ, RZ, 0x1 ;  /* 0x00000001ff027424 */ /* 0x000fe200078e00ff */
[----:B------:R-:W-:Y:S01]  /*03f0*/  UMOV UR5, 0x40 ;  /* 0x0000004000057882 */ /* 0x000fe20000000000 */
[----:B------:R-:W-:Y:S01]  /*0400*/  UVIRTCOUNT.DEALLOC.SMPOOL 0x80 ;  /* 0x000000800000784c */ /* 0x000fe20000000000 */
[----:B------:R-:W-:-:S09]  /*0410*/  ULEA UR5, UR4, UR5, 0x18 ;  /* 0x0000000504057291 */ /* 0x000fd2000f8ec0ff */
[----:B------:R5:W-:Y:S03]  /*0420*/  @P0 STS.U8 [UR5], R2 ;  /* 0x00000002ff000988 */ /* 0x000be60008000005 */
.L_x_5:
[----:B------:R-:W5:Y:S01]  /*0430*/  S2UR UR4, SR_CTAID.Z ;  /* 0x00000000000479c3 */ /* 0x000f620000002700 */
[----:B------:R-:W4:Y:S01]  /*0440*/  LDCU UR5, c[0x0][0x370] ;  /* 0x00006e00ff0577ac */ /* 0x000f220008000800 */
[----:B------:R-:W-:Y:S01]  /*0450*/  ISETP.GE.U32.AND P0, PT, R10, 0x20, PT ;  /* 0x000000200a00780c */ /* 0x000fe20003f06070 */
[----:B----4-:R-:W-:Y:S01]  /*0460*/  VIADD R4, R4, 0xffffffff ;  /* 0xffffffff04047836 */ /* 0x010fe20000000000 */
[C---:B------:R-:W-:Y:S01]  /*0470*/  ISETP.NE.U32.AND P2, PT, R10.reuse, RZ, PT ;  /* 0x000000ff0a00720c */ /* 0x040fe20003f45070 */
[----:B------:R-:W5:Y:S01]  /*0480*/  LDCU UR6, c[0x0][0x374] ;  /* 0x00006e80ff0677ac */ /* 0x000f620008000800 */
[----:B------:R-:W-:Y:S01]  /*0490*/  LEA R11, R10, UR12, 0x2 ;  /* 0x0000000c0a0b7c11 */ /* 0x000fe2000f8e10ff */
[----:B-----5:R-:W-:Y:S01]  /*04a0*/  VIADD R12, R13, 0xffffffff ;  /* 0xffffffff0d0c7836 */ /* 0x020fe20000000000 */
[----:B------:R-:W4:Y:S01]  /*04b0*/  S2UR UR7, SR_CTAID.X ;  /* 0x00000000000779c3 */ /* 0x000f220000002500 */
[----:B------:R-:W5:Y:S01]  /*04c0*/  LDCU.64 UR14, c[0x0][0x3c0] ;  /* 0x00007800ff0e77ac */ /* 0x000f620008000a00 */
[----:B--2---:R-:W-:Y:S01]  /*04d0*/  R2UR UR24, R3 ;  /* 0x00000000031872ca */ /* 0x004fe200000e0000 */
[----:B------:R-:W-:Y:S04]  /*04e0*/  BSSY.RECONVERGENT B0, `(.L_x_6) ;  /* 0x0000011000007945 */ /* 0x000fe80003800200 */
[----:B------:R2:W-:Y:S01]  /*04f0*/  @!P0 STS [R11], RZ ;  /* 0x000000ff0b008388 */ /* 0x0005e20000000800 */
[----:B------:R-:W-:-:S03]  /*0500*/  NOP ;  /* 0x0000000000007918 */ /* 0x000fc60000000000 */
[----:B------:R2:W-:Y:S01]  /*0510*/  @!P2 STS [UR12+0x24], R4 ;  /* 0x00002404ff00a988 */ /* 0x0005e2000800080c */
[----:B---3--:R-:W-:-:S03]  /*0520*/  UIMAD UR4, UR4, UR6, UR13 ;  /* 0x00000006040472a4 */ /* 0x008fc6000f8e020d */
[----:B------:R2:W-:Y:S01]  /*0530*/  @!P2 STS [UR12+0x20], R12 ;  /* 0x0000200cff00a988 */ /* 0x0005e2000800080c */
[----:B----4-:R-:W-:-:S04]  /*0540*/  UIMAD UR4, UR4, UR5, UR7 ;  /* 0x00000005040472a4 */ /* 0x010fc8000f8e0207 */
[----:B------:R-:W-:-:S04]  /*0550*/  UIMAD UR4, UR4, 0x180, URZ ;  /* 0x00000180040478a4 */ /* 0x000fc8000f8e02ff */
[----:B-----5:R-:W-:-:S04]  /*0560*/  UIADD3 UR20, UP0, UPT, UR4, UR14, URZ ;  /* 0x0000000e04147290 */ /* 0x020fc8000ff1e0ff */
[----:B------:R-:W-:Y:S01]  /*0570*/  ULEA.HI.X.SX32 UR21, UR4, UR15, 0x1, UP0 ;  /* 0x0000000f04157291 */ /* 0x000fe200080f0eff */
[----:B--2---:R-:W-:Y:S11]  /*0580*/  @P2 BRA `(.L_x_7) ;  /* 0x0000000000182947 */ /* 0x004ff60003800000 */
[----:B------:R-:W2:Y:S01]  /*0590*/  LDS R2, [UR12+0x8] ;  /* 0x0000080cff027984 */ /* 0x000ea20008000800 */
[----:B------:R-:W3:Y:S01]  /*05a0*/  LDC.64 R6, c[0x0][0x380] ;  /* 0x0000e000ff067b82 */ /* 0x000ee20000000a00 */
[----:B------:R-:W-:Y:S02]  /*05b0*/  IMAD.MOV.U32 R3, RZ, RZ, 0x70 ;  /* 0x00000070ff037424 */ /* 0x000fe400078e00ff */
[----:B---3--:R3:W-:Y:S03]  /*05c0*/  STS.64 [UR12], R6 ;  /* 0x00000006ff007988 */ /* 0x0087e60008000a0c */
[----:B--2---:R-:W-:-:S05]  /*05d0*/  LOP3.LUT R2, R2, 0x10, R3, 0xd8, !PT ;  /* 0x0000001002027812 */ /* 0x004fca00078ed803 */
[----:B------:R3:W-:Y:S02]  /*05e0*/  STS [UR12+0x8], R2 ;  /* 0x00000802ff007988 */ /* 0x0007e4000800080c */
.L_x_7:
[----:B------:R-:W-:Y:S05]  /*05f0*/  BSYNC.RECONVERGENT B0 ;  /* 0x0000000000007941 */ /* 0x000fea0003800200 */
.L_x_6:
[----:B------:R-:W-:Y:S04]  /*0600*/  BSSY.RECONVERGENT B0, `(.L_x_8) ;  /* 0x000000a000007945 */ /* 0x000fe80003800200 */
[----:B------:R-:W-:Y:S05]  /*0610*/  @P2 BRA `(.L_x_9) ;  /* 0x0000000000202947 */ /* 0x000fea0003800000 */
[----:B---3--:R-:W2:Y:S01]  /*0620*/  LDS R2, [UR12+0x34] ;  /* 0x0000340cff027984 */ /* 0x008ea20008000800 */
[----:B------:R-:W-:Y:S02]  /*0630*/  IMAD.MOV.U32 R3, RZ, RZ, 0x1f000000 ;  /* 0x1f000000ff037424 */ /* 0x000fe400078e00ff */
[----:B------:R-:W-:Y:S01]  /*0640*/  @!P2 IMAD.MOV.U32 R5, RZ, RZ, 0x7f ;  /* 0x0000007fff05a424 */ /* 0x000fe200078e00ff */
[----:B------:R-:W3:Y:S02]  /*0650*/  @!P2 LDS R6, [UR12+0x38] ;  /* 0x0000380cff06a984 */ /* 0x000ee40008000800 */
[----:B--2---:R-:W-:Y:S02]  /*0660*/  LOP3.LUT R2, R2, 0xff000000, R3, 0xb8, !PT ;  /* 0xff00000002027812 */ /* 0x004fe400078eb803 */
[----:B---3--:R-:W-:-:S03]  /*0670*/  @!P2 LOP3.LUT R3, R6, 0xff, R5, 0xb8, !PT ;  /* 0x000000ff0603a812 */ /* 0x008fc600078eb805 */
[----:B------:R2:W-:Y:S04]  /*0680*/  STS [UR12+0x34], R2 ;  /* 0x00003402ff007988 */ /* 0x0005e8000800080c */
[----:B------:R2:W-:Y:S02]  /*0690*/  @!P2 STS [UR12+0x38], R3 ;  /* 0x00003803ff00a988 */ /* 0x0005e4000800080c */
.L_x_9:
[----:B------:R-:W-:Y:S05]  /*06a0*/  BSYNC.RECONVERGENT B0 ;  /* 0x0000000000007941 */ /* 0x000fea0003800200 */
.L_x_8:
[----:B------:R-:W-:Y:S04]  /*06b0*/  BSSY.RECONVERGENT B0, `(.L_x_10) ;  /* 0x000000e000007945 */ /* 0x000fe80003800200 */
[----:B------:R-:W-:Y:S05]  /*06c0*/  @P2 BRA `(.L_x_11) ;  /* 0x0000000000302947 */ /* 0x000fea0003800000 */
[----:B--2---:R-:W2:Y:S01]  /*06d0*/  LDS R3, [UR12+0x34] ;  /* 0x0000340cff037984 */ /* 0x004ea20008000800 */
[----:B------:R-:W4:Y:S03]  /*06e0*/  LDC.64 R8, c[0x0][0x3a8] ;  /* 0x0000ea00ff087b82 */ /* 0x000f260000000a00 */
[----:B---3--:R-:W3:Y:S01]  /*06f0*/  LDS R2, [UR12+0x1c] ;  /* 0x00001c0cff027984 */ /* 0x008ee20008000800 */
[C---:B----4-:R-:W-:Y:S01]  /*0700*/  SHF.L.U64.HI R6, R8.reuse, 0x1, R9 ;  /* 0x0000000108067819 */ /* 0x050fe20000010209 */
[----:B------:R-:W-:-:S03]  /*0710*/  IMAD.SHL.U32 R5, R8, 0x2, RZ ;  /* 0x0000000208057824 */ /* 0x000fc600078e00ff */
[--C-:B------:R-:W-:Y:S02]  /*0720*/  SHF.R.U32.HI R7, RZ, 0x4, R6.reuse ;  /* 0x00000004ff077819 */ /* 0x100fe40000011606 */
[----:B------:R-:W-:-:S05]  /*0730*/  SHF.R.U64 R5, R5, 0x4, R6 ;  /* 0x0000000405057819 */ /* 0x000fca0000001206 */
[----:B------:R4:W-:Y:S01]  /*0740*/  STS [UR12+0xc], R5 ;  /* 0x00000c05ff007988 */ /* 0x0009e2000800080c */
[----:B--2---:R-:W-:Y:S02]  /*0750*/  LOP3.LUT R3, R3, 0x7, RZ, 0xb8, !PT ;  /* 0x0000000703037812 */ /* 0x004fe400078eb8ff */
[----:B---3--:R-:W-:-:S03]  /*0760*/  LOP3.LUT R2, R2, 0xf, R7, 0xb8, !PT ;  /* 0x0000000f02027812 */ /* 0x008fc600078eb807 */
[----:B------:R4:W-:Y:S04]  /*0770*/  STS [UR12+0x34], R3 ;  /* 0x00003403ff007988 */ /* 0x0009e8000800080c */
[----:B------:R4:W-:Y:S02]  /*0780*/  STS [UR12+0x1c], R2 ;  /* 0x00001c02ff007988 */ /* 0x0009e4000800080c */
.L_x_11:
[----:B------:R-:W-:Y:S05]  /*0790*/  BSYNC.RECONVERGENT B0 ;  /* 0x0000000000007941 */ /* 0x000fea0003800200 */
.L_x_10:
[----:B------:R-:W-:Y:S04]  /*07a0*/  BSSY.RECONVERGENT B1, `(.L_x_12) ;  /* 0x000001a000017945 */ /* 0x000fe80003800200 */
[----:B------:R-:W-:Y:S04]  /*07b0*/  BSSY.RELIABLE B0, `(.L_x_13) ;  /* 0x0000015000007945 */ /* 0x000fe80003800100 */
[----:B------:R-:W-:Y:S05]  /*07c0*/  @P2 BRA `(.L_x_14) ;  /* 0x0000000000202947 */ /* 0x000fea0003800000 */
[----:B--234-:R-:W2:Y:S02]  /*07d0*/  LDS R2, [UR12+0x34] ;  /* 0x0000340cff027984 */ /* 0x01cea40008000800 */
[----:B--2---:R-:W-:-:S05]  /*07e0*/  LOP3.LUT R2, R2, 0x38, RZ, 0xb8, !PT ;  /* 0x0000003802027812 */ /* 0x004fca00078eb8ff */
[----:B------:R2:W-:Y:S01]  /*07f0*/  STS [UR12+0x34], R2 ;  /* 0x00003402ff007988 */ /* 0x0005e2000800080c */
[----:B------:R-:W-:Y:S05]  /*0800*/  @P2 BRA `(.L_x_15) ;  /* 0x0000000000202947 */ /* 0x000fea0003800000 */
[----:B--2---:R-:W2:Y:S01]  /*0810*/  LDS R2, [UR12+0x8] ;  /* 0x0000080cff027984 */ /* 0x004ea20008000800 */
[----:B------:R-:W-:-:S05]  /*0820*/  IMAD.MOV.U32 R3, RZ, RZ, 0x780 ;  /* 0x00000780ff037424 */ /* 0x000fca00078e00ff */
[----:B--2---:R-:W-:-:S05]  /*0830*/  LOP3.LUT R2, R2, 0x500, R3, 0xd8, !PT ;  /* 0x0000050002027812 */ /* 0x004fca00078ed803 */
[----:B------:R5:W-:Y:S02]  /*0840*/  STS [UR12+0x8], R2 ;  /* 0x00000802ff007988 */ /* 0x000be4000800080c */
.L_x_14:
[----:B------:R-:W-:Y:S05]  /*0850*/  @P2 BRA `(.L_x_16) ;  /* 0x0000000000282947 */ /* 0x000fea0003800000 */
[----:B--2345:R-:W2:Y:S02]  /*0860*/  LDS R2, [UR12+0x8] ;  /* 0x0000080cff027984 */ /* 0x03cea40008000800 */
[----:B--2---:R-:W-:-:S05]  /*0870*/  LOP3.LUT R2, R2, 0x1800, RZ, 0xb8, !PT ;  /* 0x0000180002027812 */ /* 0x004fca00078eb8ff */
[----:B------:R3:W-:Y:S02]  /*0880*/  STS [UR12+0x8], R2 ;  /* 0x00000802ff007988 */ /* 0x0007e4000800080c */
.L_x_15:
[----:B------:R-:W-:Y:S05]  /*0890*/  @P2 BREAK.RELIABLE B0 ;  /* 0x0000000000002942 */ /* 0x000fea0003800100 */
[----:B------:R-:W-:Y:S05]  /*08a0*/  @P2 BRA `(.L_x_17) ;  /* 0x0000000000242947 */ /* 0x000fea0003800000 */
[----:B------:R-:W4:Y:S01]  /*08b0*/  LDS R3, [UR12+0x8] ;  /* 0x0000080cff037984 */ /* 0x000f220008000800 */
[----:B--23--:R-:W-:-:S05]  /*08c0*/  IMAD.MOV.U32 R2, RZ, RZ, 0x6000 ;  /* 0x00006000ff027424 */ /* 0x00cfca00078e00ff */
[----:B----4-:R-:W-:-:S04]  /*08d0*/  LOP3.LUT R2, R3, 0x4000, R2, 0xd8, !PT ;  /* 0x0000400003027812 */ /* 0x010fc800078ed802 */
[----:B------:R-:W-:-:S05]  /*08e0*/  LOP3.LUT R2, R2, 0x400000, RZ, 0xb8, !PT ;  /* 0x0040000002027812 */ /* 0x000fca00078eb8ff */
[----:B------:R2:W-:Y:S02]  /*08f0*/  STS [UR12+0x8], R2 ;  /* 0x00000802ff007988 */ /* 0x0005e4000800080c */
.L_x_16:
[----:B------:R-:W-:Y:S05]  /*0900*/  BSYNC.RELIABLE B0 ;  /* 0x0000000000007941 */ /* 0x000fea0003800100 */
.L_x_13:
[----:B--2345:R-:W2:Y:S02]  /*0910*/  @!P2 LDS R2, [UR12+0x8] ;  /* 0x0000080cff02a984 */ /* 0x03cea40008000800 */
[----:B--2---:R-:W-:-:S05]  /*0920*/  @!P2 LOP3.LUT R2, R2, 0x8000, RZ, 0xb8, !PT ;  /* 0x000080000202a812 */ /* 0x004fca00078eb8ff */
[----:B------:R4:W-:Y:S02]  /*0930*/  @!P2 STS [UR12+0x8], R2 ;  /* 0x00000802ff00a988 */ /* 0x0009e4000800080c */
.L_x_17:
[----:B------:R-:W-:Y:S05]  /*0940*/  BSYNC.RECONVERGENT B1 ;  /* 0x0000000000017941 */ /* 0x000fea0003800200 */
.L_x_12:
[----:B------:R-:W-:Y:S05]  /*0950*/  WARPSYNC.ALL ;  /* 0x0000000000007948 */ /* 0x000fea0003800000 */
[----:B------:R-:W-:Y:S01]  /*0960*/  NOP ;  /* 0x0000000000007918 */ /* 0x000fe20000000000 */
[----:B------:R-:W5:Y:S02]  /*0970*/  LDC R5, c[0x0][0x39c] ;  /* 0x0000e700ff057b82 */ /* 0x000f640000000800 */
[----:B-----5:R-:W-:Y:S01]  /*0980*/  VIADD R5, R5, 0xffffffff ;  /* 0xffffffff05057836 */ /* 0x020fe20000000000 */
[----:B------:R-:W-:Y:S06]  /*0990*/  @P0 BRA `(.L_x_18) ;  /* 0x0000000000300947 */ /* 0x000fec0003800000 */
[----:B--234-:R-:W2:Y:S01]  /*09a0*/  S2R R2, SR_LANEID ;  /* 0x0000000000027919 */ /* 0x01cea20000000000 */
[----:B------:R-:W-:Y:S05]  /*09b0*/  WARPSYNC.ALL ;  /* 0x0000000000007948 */ /* 0x000fea0003800000 */
[----:B------:R-:W-:Y:S01]  /*09c0*/  NOP ;  /* 0x0000000000007918 */ /* 0x000fe20000000000 */
[----:B--2---:R-:W-:-:S05]  /*09d0*/  IMAD.SHL.U32 R6, R2, 0x4, RZ ;  /* 0x0000000402067824 */ /* 0x004fca00078e00ff */
[----:B------:R-:W2:Y:S01]  /*09e0*/  LDS R7, [R6+UR12] ;  /* 0x0000000c06077984 */ /* 0x000ea20008000800 */
[----:B------:R-:W-:-:S05]  /*09f0*/  IADD3 R2, P3, PT, R6, UR20, RZ ;  /* 0x0000001406027c10 */ /* 0x000fca000ff7e0ff */
[----:B------:R-:W-:-:S05]  /*0a00*/  IMAD.X R3, RZ, RZ, UR21, P3 ;  /* 0x00000015ff037e24 */ /* 0x000fca00098e06ff */
[----:B--2---:R5:W2:Y:S01]  /*0a10*/  ATOMG.E.EXCH.STRONG.GPU PT, RZ, [R2], R7 ;  /* 0x0000000702ff73a8 */ /* 0x004aa200041ee100 */
[----:B------:R-:W-:-:S04]  /*0a20*/  DEPBAR {5,4,3,2,1,0} ;  /* 0x0000003f0000791a */ /* 0x000fc80000000000 */
[----:B------:R-:W3:Y:S02]  /*0a30*/  CCTL.E.C.LDCU.IV.DEEP [UR20] ;  /* 0x0000000014007540 */ /* 0x000ee40009c08000 */
[----:B---3--:R5:W-:Y:S01]  /*0a40*/  UTMACCTL.IV [UR20] ;  /* 0x00000000140079b9 */ /* 0x008be20008000000 */
[----:B------:R-:W-:Y:S01]  /*0a50*/  NOP ;  /* 0x0000000000007918 */ /* 0x000fe20000000000 */
.L_x_18:
[----:B------:R-:W-:Y:S05]  /*0a60*/  @P0 BRA `(.L_x_19) ;  /* 0x00000000000c0947 */ /* 0x000fea0003800000 */
[----:B------:R0:W-:Y:S01]  /*0a70*/  UTMACMDFLUSH ;  /* 0x00000000000079b7 */ /* 0x0001e20000000000 */
[----:B------:R-:W-:Y:S05]  /*0a80*/  @P0 BRA `(.L_x_19) ;  /* 0x0000000000040947 */ /* 0x000fea0003800000 */
[----:B------:R-:W-:-:S04]  /*0a90*/  DEPBAR.LE SB0, 0x0 ;  /* 0x000080000000791a */ /* 0x000fc80000000000 */
.L_x_19:
[----:B------:R-:W-:Y:S05]  /*0aa0*/  WARPSYNC.ALL ;  /* 0x0000000000007948 */ /* 0x000fea0003800000 */
[----:B------:R-:W-:Y:S01]  /*0ab0*/  NOP ;  /* 0x0000000000007918 */ /* 0x000fe20000000000 */
[----:B--2---:R-:W-:Y:S06]  /*0ac0*/  BAR.SYNC.DEFER_BLOCKING 0x0 ;  /* 0x0000000000007b1d */ /* 0x004fec0000010000 */
[----:B------:R-:W-:Y:S02]  /*0ad0*/  BSSY.RECONVERGENT B1, `(.L_x_20) ;  /* 0x000000b000017945 */ /* 0x000fe40003800200 */
[----:B------:R-:W-:Y:S06]  /*0ae0*/  BAR.SYNC.DEFER_BLOCKING 0x0 ;  /* 0x0000000000007b1d */ /* 0x000fec0000010000 */
[----:B------:R2:W-:Y:S01]  /*0af0*/  @!P0 STS [R11], RZ ;  /* 0x000000ff0b008388 */ /* 0x0005e20000000800 */
[----:B------:R-:W-:Y:S01]  /*0b00*/  NOP ;  /* 0x0000000000007918 */ /* 0x000fe20000000000 */
[----:B------:R-:W-:Y:S05]  /*0b10*/  @P2 BRA `(.L_x_21) ;  /* 0x0000000000182947 */ /* 0x000fea0003800000 */
[----:B---345:R-:W3:Y:S01]  /*0b20*/  LDS R2, [UR12+0x8] ;  /* 0x0000080cff027984 */ /* 0x038ee20008000800 */
[----:B------:R-:W4:Y:S01]  /*0b30*/  LDC.64 R6, c[0x0][0x388] ;  /* 0x0000e200ff067b82 */ /* 0x000f220000000a00 */
[----:B------:R-:W-:Y:S02]  /*0b40*/  IMAD.MOV.U32 R3, RZ, RZ, 0x70 ;  /* 0x00000070ff037424 */ /* 0x000fe400078e00ff */
[----:B----4-:R4:W-:Y:S03]  /*0b50*/  STS.64 [UR12], R6 ;  /* 0x00000006ff007988 */ /* 0x0109e60008000a0c */
[----:B---3--:R-:W-:-:S05]  /*0b60*/  LOP3.LUT R2, R2, 0x10, R3, 0xd8, !PT ;  /* 0x0000001002027812 */ /* 0x008fca00078ed803 */
[----:B------:R4:W-:Y:S02]  /*0b70*/  STS [UR12+0x8], R2 ;  /* 0x00000802ff007988 */ /* 0x0009e4000800080c */
.L_x_21:
[----:B-----5:R-:W-:Y:S05]  /*0b80*/  BSYNC.RECONVERGENT B1 ;  /* 0x0000000000017941 */ /* 0x020fea0003800200 */
.L_x_20:
[----:B------:R-:W-:Y:S04]  /*0b90*/  BSSY.RECONVERGENT B1, `(.L_x_22) ;  /* 0x000000a000017945 */ /* 0x000fe80003800200 */
[----:B------:R-:W-:Y:S05]  /*0ba0*/  @P2 BRA `(.L_x_23) ;  /* 0x0000000000202947 */ /* 0x000fea0003800000 */
[----:B---34-:R-:W3:Y:S01]  /*0bb0*/  LDS R2, [UR12+0x34] ;  /* 0x0000340cff027984 */ /* 0x018ee20008000800 */
[----:B------:R-:W-:Y:S02]  /*0bc0*/  IMAD.MOV.U32 R3, RZ, RZ, 0x3f000000 ;  /* 0x3f000000ff037424 */ /* 0x000fe400078e00ff */
[----:B------:R-:W-:Y:S01]  /*0bd0*/  @!P2 IMAD.MOV.U32 R6, RZ, RZ, 0x1f ;  /* 0x0000001fff06a424 */ /* 0x000fe200078e00ff */
[----:B------:R-:W4:Y:S02]  /*0be0*/  @!P2 LDS R7, [UR12+0x38] ;  /* 0x0000380cff07a984 */ /* 0x000f240008000800 */
[----:B---3--:R-:W-:Y:S02]  /*0bf0*/  LOP3.LUT R2, R2, 0xff000000, R3, 0xb8, !PT ;  /* 0xff00000002027812 */ /* 0x008fe400078eb803 */
[----:B----4-:R-:W-:-:S03]  /*0c00*/  @!P2 LOP3.LUT R3, R7, 0xff, R6, 0xb8, !PT ;  /* 0x000000ff0703a812 */ /* 0x010fc600078eb806 */
[----:B------:R5:W-:Y:S04]  /*0c10*/  STS [UR12+0x34], R2 ;  /* 0x00003402ff007988 */ /* 0x000be8000800080c */
[----:B------:R5:W-:Y:S02]  /*0c20*/  @!P2 STS [UR12+0x38], R3 ;  /* 0x00003803ff00a988 */ /* 0x000be4000800080c */
.L_x_23:
[----:B------:R-:W-:Y:S05]  /*0c30*/  BSYNC.RECONVERGENT B1 ;  /* 0x0000000000017941 */ /* 0x000fea0003800200 */
.L_x_22:
[----:B------:R-:W-:Y:S04]  /*0c40*/  BSSY.RECONVERGENT B1, `(.L_x_24) ;  /* 0x0000004000017945 */ /* 0x000fe80003800200 */
[----:B------:R-:W-:Y:S05]  /*0c50*/  @P2 BRA `(.L_x_25) ;  /* 0x0000000000082947 */ /* 0x000fea0003800000 */
[----:B------:R2:W-:Y:S04]  /*0c60*/  STS [UR12+0x24], R12 ;  /* 0x0000240cff007988 */ /* 0x0005e8000800080c */
[----:B------:R2:W-:Y:S02]  /*0c70*/  STS [UR12+0x20], R5 ;  /* 0x00002005ff007988 */ /* 0x0005e4000800080c */
.L_x_25:
[----:B------:R-:W-:Y:S05]  /*0c80*/  BSYNC.RECONVERGENT B1 ;  /* 0x0000000000017941 */ /* 0x000fea0003800200 */
.L_x_24:
[----:B------:R-:W-:Y:S04]  /*0c90*/  BSSY.RECONVERGENT B1, `(.L_x_26) ;  /* 0x000000e000017945 */ /* 0x000fe80003800200 */
[----:B------:R-:W-:Y:S05]  /*0ca0*/  @P2 BRA `(.L_x_27) ;  /* 0x0000000000302947 */ /* 0x000fea0003800000 */
[----:B-----5:R-:W5:Y:S01]  /*0cb0*/  LDS R3, [UR12+0x34] ;  /* 0x0000340cff037984 */ /* 0x020f620008000800 */
[----:B----4-:R-:W4:Y:S03]  /*0cc0*/  LDC.64 R6, c[0x0][0x3b0] ;  /* 0x0000ec00ff067b82 */ /* 0x010f260000000a00 */
[----:B---3--:R-:W3:Y:S01]  /*0cd0*/  LDS R2, [UR12+0x1c] ;  /* 0x00001c0cff027984 */ /* 0x008ee20008000800 */
[C---:B----4-:R-:W-:Y:S01]  /*0ce0*/  SHF.L.U64.HI R7, R6.reuse, 0x1, R7 ;  /* 0x0000000106077819 */ /* 0x050fe20000010207 */
[----:B------:R-:W-:-:S03]  /*0cf0*/  IMAD.SHL.U32 R6, R6, 0x2, RZ ;  /* 0x0000000206067824 */ /* 0x000fc600078e00ff */
[--C-:B------:R-:W-:Y:S02]  /*0d00*/  SHF.R.U32.HI R9, RZ, 0x4, R7.reuse ;  /* 0x00000004ff097819 */ /* 0x100fe40000011607 */
[----:B------:R-:W-:-:S05]  /*0d10*/  SHF.R.U64 R6, R6, 0x4, R7 ;  /* 0x0000000406067819 */ /* 0x000fca0000001207 */
[----:B------:R4:W-:Y:S01]  /*0d20*/  STS [UR12+0xc], R6 ;  /* 0x00000c06ff007988 */ /* 0x0009e2000800080c */
[----:B-----5:R-:W-:Y:S02]  /*0d30*/  LOP3.LUT R3, R3, 0x7, RZ, 0xb8, !PT ;  /* 0x0000000703037812 */ /* 0x020fe400078eb8ff */
[----:B---3--:R-:W-:-:S03]  /*0d40*/  LOP3.LUT R2, R2, 0xf, R9, 0xb8, !PT ;  /* 0x0000000f02027812 */ /* 0x008fc600078eb809 */
[----:B------:R4:W-:Y:S04]  /*0d50*/  STS [UR12+0x34], R3 ;  /* 0x00003403ff007988 */ /* 0x0009e8000800080c */
[----:B------:R4:W-:Y:S02]  /*0d60*/  STS [UR12+0x1c], R2 ;  /* 0x00001c02ff007988 */ /* 0x0009e4000800080c */
.L_x_27:
[----:B------:R-:W-:Y:S05]  /*0d70*/  BSYNC.RECONVERGENT B1 ;  /* 0x0000000000017941 */ /* 0x000fea0003800200 */
.L_x_26:
[----:B------:R-:W-:Y:S04]  /*0d80*/  BSSY.RECONVERGENT B2, `(.L_x_28) ;  /* 0x000001a000027945 */ /* 0x000fe80003800200 */
[----:B------:R-:W-:Y:S04]  /*0d90*/  BSSY.RELIABLE B1, `(.L_x_29) ;  /* 0x0000015000017945 */ /* 0x000fe80003800100 */
[----:B------:R-:W-:Y:S05]  /*0da0*/  @P2 BRA `(.L_x_30) ;  /* 0x0000000000202947 */ /* 0x000fea0003800000 */
[----:B---345:R-:W3:Y:S02]  /*0db0*/  LDS R2, [UR12+0x34] ;  /* 0x0000340cff027984 */ /* 0x038ee40008000800 */
[----:B---3--:R-:W-:-:S05]  /*0dc0*/  LOP3.LUT R2, R2, 0x38, RZ, 0xb8, !PT ;  /* 0x0000003802027812 */ /* 0x008fca00078eb8ff */
[----:B------:R3:W-:Y:S01]  /*0dd0*/  STS [UR12+0x34], R2 ;  /* 0x00003402ff007988 */ /* 0x0007e2000800080c */
[----:B------:R-:W-:Y:S05]  /*0de0*/  @P2 BRA `(.L_x_31) ;  /* 0x0000000000202947 */ /* 0x000fea0003800000 */
[----:B---3--:R-:W3:Y:S01]  /*0df0*/  LDS R2, [UR12+0x8] ;  /* 0x0000080cff027984 */ /* 0x008ee20008000800 */
[----:B------:R-:W-:-:S05]  /*0e00*/  IMAD.MOV.U32 R3, RZ, RZ, 0x780 ;  /* 0x00000780ff037424 */ /* 0x000fca00078e00ff */
[----:B---3--:R-:W-:-:S05]  /*0e10*/  LOP3.LUT R2, R2, 0x500, R3, 0xd8, !PT ;  /* 0x0000050002027812 */ /* 0x008fca00078ed803 */
[----:B------:R3:W-:Y:S02]  /*0e20*/  STS [UR12+0x8], R2 ;  /* 0x00000802ff007988 */ /* 0x0007e4000800080c */
.L_x_30:
[----:B------:R-:W-:Y:S05]  /*0e30*/  @P2 BRA `(.L_x_32) ;  /* 0x0000000000282947 */ /* 0x000fea0003800000 */
[----:B---345:R-:W3:Y:S02]  /*0e40*/  LDS R2, [UR12+0x8] ;  /* 0x0000080cff027984 */ /* 0x038ee40008000800 */
[----:B---3--:R-:W-:-:S05]  /*0e50*/  LOP3.LUT R2, R2, 0x1800, RZ, 0xb8, !PT ;  /* 0x0000180002027812 */ /* 0x008fca00078eb8ff */
[----:B------:R4:W-:Y:S02]  /*0e60*/  STS [UR12+0x8], R2 ;  /* 0x00000802ff007988 */ /* 0x0009e4000800080c */
.L_x_31:
[----:B------:R-:W-:Y:S05]  /*0e70*/  @P2 BREAK.RELIABLE B1 ;  /* 0x0000000000012942 */ /* 0x000fea0003800100 */
[----:B------:R-:W-:Y:S05]  /*0e80*/  @P2 BRA `(.L_x_33) ;  /* 0x0000000000242947 */ /* 0x000fea0003800000 */
[----:B---34-:R-:W3:Y:S01]  /*0e90*/  LDS R2, [UR12+0x8] ;  /* 0x0000080cff027984 */ /* 0x018ee20008000800 */
[----:B------:R-:W-:-:S05]  /*0ea0*/  IMAD.MOV.U32 R3, RZ, RZ, 0x6000 ;  /* 0x00006000ff037424 */ /* 0x000fca00078e00ff */
[----:B---3--:R-:W-:-:S04]  /*0eb0*/  LOP3.LUT R2, R2, 0x6000, R3, 0xd8, !PT ;  /* 0x0000600002027812 */ /* 0x008fc800078ed803 */
[----:B------:R-:W-:-:S05]  /*0ec0*/  LOP3.LUT R2, R2, 0x400000, RZ, 0xb8, !PT ;  /* 0x0040000002027812 */ /* 0x000fca00078eb8ff */
[----:B------:R3:W-:Y:S02]  /*0ed0*/  STS [UR12+0x8], R2 ;  /* 0x00000802ff007988 */ /* 0x0007e4000800080c */
.L_x_32:
[----:B------:R-:W-:Y:S05]  /*0ee0*/  BSYNC.RELIABLE B1 ;  /* 0x0000000000017941 */ /* 0x000fea0003800100 */
.L_x_29:
[----:B---345:R-:W3:Y:S02]  /*0ef0*/  @!P2 LDS R2, [UR12+0x8] ;  /* 0x0000080cff02a984 */ /* 0x038ee40008000800 */
[----:B---3--:R-:W-:-:S05]  /*0f00*/  @!P2 LOP3.LUT R2, R2, 0x8000, RZ, 0xb8, !PT ;  /* 0x000080000202a812 */ /* 0x008fca00078eb8ff */
[----:B------:R5:W-:Y:S02]  /*0f10*/  @!P2 STS [UR12+0x8], R2 ;  /* 0x00000802ff00a988 */ /* 0x000be4000800080c */
.L_x_33:
[----:B------:R-:W-:Y:S05]  /*0f20*/  BSYNC.RECONVERGENT B2 ;  /* 0x0000000000027941 */ /* 0x000fea0003800200 */
.L_x_28:
[----:B------:R-:W-:Y:S05]  /*0f30*/  WARPSYNC.ALL ;  /* 0x0000000000007948 */ /* 0x000fea0003800000 */
[----:B------:R-:W-:Y:S01]  /*0f40*/  NOP ;  /* 0x0000000000007918 */ /* 0x000fe20000000000 */
[----:B------:R-:W-:-:S04]  /*0f50*/  UIADD3 UR5, UPT, UPT, UR4, 0x80, URZ ;  /* 0x0000008004057890 */ /* 0x000fc8000fffe0ff */
[----:B------:R-:W-:-:S04]  /*0f60*/  UIADD3 UR22, UP0, UPT, UR5, UR14, URZ ;  /* 0x0000000e05167290 */ /* 0x000fc8000ff1e0ff */
[----:B------:R-:W-:Y:S01]  /*0f70*/  ULEA.HI.X.SX32 UR23, UR5, UR15, 0x1, UP0 ;  /* 0x0000000f05177291 */ /* 0x000fe200080f0eff */
[----:B------:R-:W-:Y:S11]  /*0f80*/  @P0 BRA `(.L_x_34) ;  /* 0x0000000000300947 */ /* 0x000ff60003800000 */
[----:B---345:R-:W3:Y:S01]  /*0f90*/  S2R R2, SR_LANEID ;  /* 0x0000000000027919 */ /* 0x038ee20000000000 */
[----:B------:R-:W-:Y:S05]  /*0fa0*/  WARPSYNC.ALL ;  /* 0x0000000000007948 */ /* 0x000fea0003800000 */
[----:B------:R-:W-:Y:S01]  /*0fb0*/  NOP ;  /* 0x0000000000007918 */ /* 0x000fe20000000000 */
[----:B---3--:R-:W-:-:S05]  /*0fc0*/  IMAD.SHL.U32 R6, R2, 0x4, RZ ;  /* 0x0000000402067824 */ /* 0x008fca00078e00ff */
[----:B------:R-:W3:Y:S01]  /*0fd0*/  LDS R7, [R6+UR12] ;  /* 0x0000000c06077984 */ /* 0x000ee20008000800 */
[----:B------:R-:W-:-:S05]  /*0fe0*/  IADD3 R2, P3, PT, R6, UR22, RZ ;  /* 0x0000001606027c10 */ /* 0x000fca000ff7e0ff */
[----:B------:R-:W-:-:S05]  /*0ff0*/  IMAD.X R3, RZ, RZ, UR23, P3 ;  /* 0x00000017ff037e24 */ /* 0x000fca00098e06ff */
[----:B---3--:R3:W4:Y:S01]  /*1000*/  ATOMG.E.EXCH.STRONG.GPU PT, RZ, [R2], R7 ;  /* 0x0000000702ff73a8 */ /* 0x00872200041ee100 */
[----:B------:R-:W-:-:S04]  /*1010*/  DEPBAR {5,4,3,2,1,0} ;  /* 0x0000003f0000791a */ /* 0x000fc80000000000 */
[----:B------:R-:W5:Y:S02]  /*1020*/  CCTL.E.C.LDCU.IV.DEEP [UR22] ;  /* 0x0000000016007540 */ /* 0x000f640009c08000 */
[----:B-----5:R3:W-:Y:S01]  /*1030*/  UTMACCTL.IV [UR22] ;  /* 0x00000000160079b9 */ /* 0x0207e20008000000 */
[----:B------:R-:W-:Y:S01]  /*1040*/  NOP ;  /* 0x0000000000007918 */ /* 0x000fe20000000000 */
.L_x_34:
[----:B------:R-:W-:Y:S05]  /*1050*/  @P0 BRA `(.L_x_35) ;  /* 0x00000000000c0947 */ /* 0x000fea0003800000 */
[----:B------:R0:W-:Y:S01]  /*1060*/  UTMACMDFLUSH ;  /* 0x00000000000079b7 */ /* 0x0001e20000000000 */
[----:B------:R-:W-:Y:S05]  /*1070*/  @P0 BRA `(.L_x_35) ;  /* 0x0000000000040947 */ /* 0x000fea0003800000 */
[----:B------:R-:W-:-:S04]  /*1080*/  DEPBAR.LE SB0, 0x0 ;  /* 0x000080000000791a */ /* 0x000fc80000000000 */
.L_x_35:
[----:B------:R-:W-:Y:S05]  /*1090*/  WARPSYNC.ALL ;  /* 0x0000000000007948 */ /* 0x000fea0003800000 */
[----:B------:R-:W-:Y:S01]  /*10a0*/  NOP ;  /* 0x0000000000007918 */ /* 0x000fe20000000000 */
[----:B----4-:R-:W-:Y:S06]  /*10b0*/  BAR.SYNC.DEFER_BLOCKING 0x0 ;  /* 0x0000000000007b1d */ /* 0x010fec0000010000 */
[----:B------:R-:W-:Y:S02]  /*10c0*/  BSSY.RECONVERGENT B2, `(.L_x_36) ;  /* 0x000000b000027945 */ /* 0x000fe40003800200 */
[----:B------:R-:W-:Y:S06]  /*10d0*/  BAR.SYNC.DEFER_BLOCKING 0x0 ;  /* 0x0000000000007b1d */ /* 0x000fec0000010000 */
[----:B------:R4:W-:Y:S01]  /*10e0*/  @!P0 STS [R11], RZ ;  /* 0x000000ff0b008388 */ /* 0x0009e20000000800 */
[----:B------:R-:W-:Y:S01]  /*10f0*/  NOP ;  /* 0x0000000000007918 */ /* 0x000fe20000000000 */
[----:B------:R-:W-:Y:S05]  /*1100*/  @P2 BRA `(.L_x_37) ;  /* 0x0000000000182947 */ /* 0x000fea0003800000 */
[----:B---3-5:R-:W3:Y:S01]  /*1110*/  LDS R2, [UR12+0x8] ;  /* 0x0000080cff027984 */ /* 0x028ee20008000800 */
[----:B------:R-:W5:Y:S01]  /*1120*/  LDC.64 R6, c[0x0][0x390] ;  /* 0x0000e400ff067b82 */ /* 0x000f620000000a00 */
[----:B------:R-:W-:Y:S02]  /*1130*/  IMAD.MOV.U32 R3, RZ, RZ, 0x70 ;  /* 0x00000070ff037424 */ /* 0x000fe400078e00ff */
[----:B-----5:R5:W-:Y:S03]  /*1140*/  STS.64 [UR12], R6 ;  /* 0x00000006ff007988 */ /* 0x020be60008000a0c */
[----:B---3--:R-:W-:-:S05]  /*1150*/  LOP3.LUT R2, R2, 0x10, R3, 0xd8, !PT ;  /* 0x0000001002027812 */ /* 0x008fca00078ed803 */
[----:B------:R5:W-:Y:S02]  /*1160*/  STS [UR12+0x8], R2 ;  /* 0x00000802ff007988 */ /* 0x000be4000800080c */
.L_x_37:
[----:B---3--:R-:W-:Y:S05]  /*1170*/  BSYNC.RECONVERGENT B2 ;  /* 0x0000000000027941 */ /* 0x008fea0003800200 */
.L_x_36:
[----:B------:R-:W-:Y:S04]  /*1180*/  BSSY.RECONVERGENT B3, `(.L_x_38) ;  /* 0x0000011000037945 */ /* 0x000fe80003800200 */
[----:B------:R-:W-:Y:S04]  /*1190*/  BSSY.RELIABLE B2, `(.L_x_39) ;  /* 0x000000e000027945 */ /* 0x000fe80003800100 */
[----:B------:R-:W-:Y:S05]  /*11a0*/  @P2 BRA `(.L_x_40) ;  /* 0x0000000000242947 */ /* 0x000fea0003800000 */
[----:B-----5:R-:W3:Y:S01]  /*11b0*/  LDS R2, [UR12+0x34] ;  /* 0x0000340cff027984 */ /* 0x020ee20008000800 */
[----:B------:R-:W-:-:S05]  /*11c0*/  IMAD.MOV.U32 R3, RZ, RZ, 0x3f000000 ;  /* 0x3f000000ff037424 */ /* 0x000fca00078e00ff */
[----:B---3--:R-:W-:-:S05]  /*11d0*/  LOP3.LUT R2, R2, 0xff000000, R3, 0xb8, !PT ;  /* 0xff00000002027812 */ /* 0x008fca00078eb803 */
[----:B------:R3:W-:Y:S01]  /*11e0*/  STS [UR12+0x34], R2 ;  /* 0x00003402ff007988 */ /* 0x0007e2000800080c */
[----:B------:R-:W-:Y:S05]  /*11f0*/  @P2 BRA `(.L_x_41) ;  /* 0x00000000001c2947 */ /* 0x000fea0003800000 */
[----:B---3--:R-:W3:Y:S01]  /*1200*/  LDS R2, [UR12+0x38] ;  /* 0x0000380cff027984 */ /* 0x008ee20008000800 */
[----:B------:R-:W-:-:S05]  /*1210*/  IMAD.MOV.U32 R3, RZ, RZ, 0x7f ;  /* 0x0000007fff037424 */ /* 0x000fca00078e00ff */
[----:B---3--:R-:W-:-:S05]  /*1220*/  LOP3.LUT R2, R2, 0xff, R3, 0xb8, !PT ;  /* 0x000000ff02027812 */ /* 0x008fca00078eb803 */
[----:B------:R3:W-:Y:S02]  /*1230*/  STS [UR12+0x38], R2 ;  /* 0x00003802ff007988 */ /* 0x0007e4000800080c */
.L_x_40:
[----:B------:R-:W-:Y:S05]  /*1240*/  @P2 BREAK.RELIABLE B2 ;  /* 0x0000000000022942 */ /* 0x000fea0003800100 */
[----:B------:R-:W-:Y:S05]  /*1250*/  @P2 BRA `(.L_x_42) ;  /* 0x00000000000c2947 */ /* 0x000fea0003800000 */
[----:B------:R2:W-:Y:S02]  /*1260*/  STS [UR12+0x20], R5 ;  /* 0x00002005ff007988 */ /* 0x0005e4000800080c */
.L_x_41:
[----:B------:R-:W-:Y:S05]  /*1270*/  BSYNC.RELIABLE B2 ;  /* 0x0000000000027941 */ /* 0x000fea0003800100 */
.L_x_39:
[----:B------:R2:W-:Y:S02]  /*1280*/  @!P2 STS [UR12+0x24], R4 ;  /* 0x00002404ff00a988 */ /* 0x0005e4000800080c */
.L_x_42:
[----:B------:R-:W-:Y:S05]  /*1290*/  BSYNC.RECONVERGENT B3 ;  /* 0x0000000000037941 */ /* 0x000fea0003800200 */
.L_x_38:
[----:B------:R-:W-:Y:S05]  /*12a0*/  WARPSYNC.ALL ;  /* 0x0000000000007948 */ /* 0x000fea0003800000 */
[----:B------:R-:W-:Y:S01]  /*12b0*/  NOP ;  /* 0x0000000000007918 */ /* 0x000fe20000000000 */
[----:B------:R-:W-:Y:S04]  /*12c0*/  BSSY.RECONVERGENT B3, `(.L_x_43) ;  /* 0x000000e000037945 */ /* 0x000fe80003800200 */
[----:B------:R-:W-:Y:S05]  /*12d0*/  @P2 BRA `(.L_x_44) ;  /* 0x0000000000302947 */ /* 0x000fea0003800000 */
[----:B------:R-:W2:Y:S02]  /*12e0*/  LDS R3, [UR12+0x34] ;  /* 0x0000340cff037984 */ /* 0x000ea40008000800 */
[----:B--2---:R-:W2:Y:S02]  /*12f0*/  LDC.64 R4, c[0x0][0x3b8] ;  /* 0x0000ee00ff047b82 */ /* 0x004ea40000000a00 */
[----:B---3-5:R-:W3:Y:S01]  /*1300*/  LDS R2, [UR12+0x1c] ;  /* 0x00001c0cff027984 */ /* 0x028ee20008000800 */
[C---:B--2---:R-:W-:Y:S01]  /*1310*/  SHF.L.U64.HI R5, R4.reuse, 0x1, R5 ;  /* 0x0000000104057819 */ /* 0x044fe20000010205 */
[----:B------:R-:W-:-:S03]  /*1320*/  IMAD.SHL.U32 R4, R4, 0x2, RZ ;  /* 0x0000000204047824 */ /* 0x000fc600078e00ff */
[--C-:B------:R-:W-:Y:S02]  /*1330*/  SHF.R.U32.HI R7, RZ, 0x4, R5.reuse ;  /* 0x00000004ff077819 */ /* 0x100fe40000011605 */
[----:B------:R-:W-:-:S05]  /*1340*/  SHF.R.U64 R4, R4, 0x4, R5 ;  /* 0x0000000404047819 */ /* 0x000fca0000001205 */
[----:B------:R2:W-:Y:S01]  /*1350*/  STS [UR12+0xc], R4 ;  /* 0x00000c04ff007988 */ /* 0x0005e2000800080c */
[----:B------:R-:W-:Y:S02]  /*1360*/  LOP3.LUT R3, R3, 0x7, RZ, 0xb8, !PT ;  /* 0x0000000703037812 */ /* 0x000fe400078eb8ff */
[----:B---3--:R-:W-:-:S03]  /*1370*/  LOP3.LUT R2, R2, 0xf, R7, 0xb8, !PT ;  /* 0x0000000f02027812 */ /* 0x008fc600078eb807 */
[----:B------:R2:W-:Y:S04]  /*1380*/  STS [UR12+0x34], R3 ;  /* 0x00003403ff007988 */ /* 0x0005e8000800080c */
[----:B------:R2:W-:Y:S02]  /*1390*/  STS [UR12+0x1c], R2 ;  /* 0x00001c02ff007988 */ /* 0x0005e4000800080c */
.L_x_44:
[----:B------:R-:W-:Y:S05]  /*13a0*/  BSYNC.RECONVERGENT B3 ;  /* 0x0000000000037941 */ /* 0x000fea0003800200 */
.L_x_43:
[----:B------:R-:W-:Y:S04]  /*13b0*/  BSSY.RECONVERGENT B4, `(.L_x_45) ;  /* 0x000001a000047945 */ /* 0x000fe80003800200 */
[----:B------:R-:W-:Y:S04]  /*13c0*/  BSSY.RELIABLE B3, `(.L_x_46) ;  /* 0x0000015000037945 */ /* 0x000fe80003800100 */
[----:B------:R-:W-:Y:S05]  /*13d0*/  @P2 BRA `(.L_x_47) ;  /* 0x0000000000202947 */ /* 0x000fea0003800000 */
[----:B--23-5:R-:W2:Y:S02]  /*13e0*/  LDS R2, [UR12+0x34] ;  /* 0x0000340cff027984 */ /* 0x02cea40008000800 */
[----:B--2---:R-:W-:-:S05]  /*13f0*/  LOP3.LUT R2, R2, 0x38, RZ, 0xb8, !PT ;  /* 0x0000003802027812 */ /* 0x004fca00078eb8ff */
[----:B------:R2:W-:Y:S01]  /*1400*/  STS [UR12+0x34], R2 ;  /* 0x00003402ff007988 */ /* 0x0005e2000800080c */
[----:B------:R-:W-:Y:S05]  /*1410*/  @P2 BRA `(.L_x_48) ;  /* 0x0000000000202947 */ /* 0x000fea0003800000 */
[----:B--2---:R-:W2:Y:S01]  /*1420*/  LDS R2, [UR12+0x8] ;  /* 0x0000080cff027984 */ /* 0x004ea20008000800 */
[----:B------:R-:W-:-:S05]  /*1430*/  IMAD.MOV.U32 R3, RZ, RZ, 0x780 ;  /* 0x00000780ff037424 */ /* 0x000fca00078e00ff */
[----:B--2---:R-:W-:-:S05]  /*1440*/  LOP3.LUT R2, R2, 0x500, R3, 0xd8, !PT ;  /* 0x0000050002027812 */ /* 0x004fca00078ed803 */
[----:B------:R2:W-:Y:S02]  /*1450*/  STS [UR12+0x8], R2 ;  /* 0x00000802ff007988 */ /* 0x0005e4000800080c */
.L_x_47:
[----:B------:R-:W-:Y:S05]  /*1460*/  @P2 BRA `(.L_x_49) ;  /* 0x0000000000282947 */ /* 0x000fea0003800000 */
[----:B--23-5:R-:W2:Y:S02]  /*1470*/  LDS R2, [UR12+0x8] ;  /* 0x0000080cff027984 */ /* 0x02cea40008000800 */
[----:B--2---:R-:W-:-:S05]  /*1480*/  LOP3.LUT R2, R2, 0x1800, RZ, 0xb8, !PT ;  /* 0x0000180002027812 */ /* 0x004fca00078eb8ff */
[----:B------:R3:W-:Y:S02]  /*1490*/  STS [UR12+0x8], R2 ;  /* 0x00000802ff007988 */ /* 0x0007e4000800080c */
.L_x_48:
[----:B------:R-:W-:Y:S05]  /*14a0*/  @P2 BREAK.RELIABLE B3 ;  /* 0x0000000000032942 */ /* 0x000fea0003800100 */
[----:B------:R-:W-:Y:S05]  /*14b0*/  @P2 BRA `(.L_x_50) ;  /* 0x0000000000242947 */ /* 0x000fea0003800000 */
[----:B--23--:R-:W2:Y:S01]  /*14c0*/  LDS R2, [UR12+0x8] ;  /* 0x0000080cff027984 */ /* 0x00cea20008000800 */
[----:B------:R-:W-:-:S05]  /*14d0*/  IMAD.MOV.U32 R3, RZ, RZ, 0x6000 ;  /* 0x00006000ff037424 */ /* 0x000fca00078e00ff */
[----:B--2---:R-:W-:-:S04]  /*14e0*/  LOP3.LUT R2, R2, 0x6000, R3, 0xd8, !PT ;  /* 0x0000600002027812 */ /* 0x004fc800078ed803 */
[----:B------:R-:W-:-:S05]  /*14f0*/  LOP3.LUT R2, R2, 0x400000, RZ, 0xb8, !PT ;  /* 0x0040000002027812 */ /* 0x000fca00078eb8ff */
[----:B------:R2:W-:Y:S02]  /*1500*/  STS [UR12+0x8], R2 ;  /* 0x00000802ff007988 */ /* 0x0005e4000800080c */
.L_x_49:
[----:B------:R-:W-:Y:S05]  /*1510*/  BSYNC.RELIABLE B3 ;  /* 0x0000000000037941 */ /* 0x000fea0003800100 */
.L_x_46:
[----:B--23-5:R-:W2:Y:S02]  /*1520*/  @!P2 LDS R2, [UR12+0x8] ;  /* 0x0000080cff02a984 */ /* 0x02cea40008000800 */
[----:B--2---:R-:W-:-:S05]  /*1530*/  @!P2 LOP3.LUT R2, R2, 0x8000, RZ, 0xb8, !PT ;  /* 0x000080000202a812 */ /* 0x004fca00078eb8ff */
[----:B------:R5:W-:Y:S02]  /*1540*/  @!P2 STS [UR12+0x8], R2 ;  /* 0x00000802ff00a988 */ /* 0x000be4000800080c */
.L_x_50:
[----:B------:R-:W-:Y:S05]  /*1550*/  BSYNC.RECONVERGENT B4 ;  /* 0x0000000000047941 */ /* 0x000fea0003800200 */
.L_x_45:
[----:B------:R-:W-:Y:S05]  /*1560*/  WARPSYNC.ALL ;  /* 0x0000000000007948 */ /* 0x000fea0003800000 */
[----:B------:R-:W-:Y:S01]  /*1570*/  NOP ;  /* 0x0000000000007918 */ /* 0x000fe20000000000 */
[----:B------:R-:W-:-:S04]  /*1580*/  UIADD3 UR4, UPT, UPT, UR4, 0x100, URZ ;  /* 0x0000010004047890 */ /* 0x000fc8000fffe0ff */
[----:B------:R-:W-:-:S04]  /*1590*/  UIADD3 UR14, UP0, UPT, UR4, UR14, URZ ;  /* 0x0000000e040e7290 */ /* 0x000fc8000ff1e0ff */
[----:B------:R-:W-:Y:S01]  /*15a0*/  ULEA.HI.X.SX32 UR15, UR4, UR15, 0x1, UP0 ;  /* 0x0000000f040f7291 */ /* 0x000fe200080f0eff */
[----:B------:R-:W-:Y:S11]  /*15b0*/  @P0 BRA `(.L_x_51) ;  /* 0x0000000000300947 */ /* 0x000ff60003800000 */
[----:B--23-5:R-:W2:Y:S01]  /*15c0*/  S2R R2, SR_LANEID ;  /* 0x0000000000027919 */ /* 0x02cea20000000000 */
[----:B------:R-:W-:Y:S05]  /*15d0*/  WARPSYNC.ALL ;  /* 0x0000000000007948 */ /* 0x000fea0003800000 */
[----:B------:R-:W-:Y:S01]  /*15e0*/  NOP ;  /* 0x0000000000007918 */ /* 0x000fe20000000000 */
[----:B--2---:R-:W-:-:S05]  /*15f0*/  IMAD.SHL.U32 R4, R2, 0x4, RZ ;  /* 0x0000000402047824 */ /* 0x004fca00078e00ff */
[----:B------:R-:W2:Y:S01]  /*1600*/  LDS R5, [R4+UR12] ;  /* 0x0000000c04057984 */ /* 0x000ea20008000800 */
[----:B------:R-:W-:-:S05]  /*1610*/  IADD3 R2, P3, PT, R4, UR14, RZ ;  /* 0x0000000e04027c10 */ /* 0x000fca000ff7e0ff */
[----:B------:R-:W-:-:S05]  /*1620*/  IMAD.X R3, RZ, RZ, UR15, P3 ;  /* 0x0000000fff037e24 */ /* 0x000fca00098e06ff */
[----:B--2---:R2:W3:Y:S01]  /*1630*/  ATOMG.E.EXCH.STRONG.GPU PT, RZ, [R2], R5 ;  /* 0x0000000502ff73a8 */ /* 0x0044e200041ee100 */
[----:B------:R-:W-:-:S04]  /*1640*/  DEPBAR {5,4,3,2,1,0} ;  /* 0x0000003f0000791a */ /* 0x000fc80000000000 */
[----:B------:R-:W5:Y:S02]  /*1650*/  CCTL.E.C.LDCU.IV.DEEP [UR14] ;  /* 0x000000000e007540 */ /* 0x000f640009c08000 */
[----:B-----5:R2:W-:Y:S01]  /*1660*/  UTMACCTL.IV [UR14] ;  /* 0x000000000e0079b9 */ /* 0x0205e20008000000 */
[----:B------:R-:W-:Y:S01]  /*1670*/  NOP ;  /* 0x0000000000007918 */ /* 0x000fe20000000000 */
.L_x_51:
[----:B------:R-:W-:Y:S05]  /*1680*/  @P0 BRA `(.L_x_52) ;  /* 0x00000000000c0947 */ /* 0x000fea0003800000 */
[----:B------:R0:W-:Y:S01]  /*1690*/  UTMACMDFLUSH ;  /* 0x00000000000079b7 */ /* 0x0001e20000000000 */
[----:B------:R-:W-:Y:S05]  /*16a0*/  @P0 BRA `(.L_x_52) ;  /* 0x0000000000040947 */ /* 0x000fea0003800000 */
[----:B------:R-:W-:-:S04]  /*16b0*/  DEPBAR.LE SB0, 0x0 ;  /* 0x000080000000791a */ /* 0x000fc80000000000 */
.L_x_52:
[----:B------:R-:W-:Y:S05]  /*16c0*/  WARPSYNC.ALL ;  /* 0x0000000000007948 */ /* 0x000fea0003800000 */
[----:B------:R-:W-:Y:S01]  /*16d0*/  NOP ;  /* 0x0000000000007918 */ /* 0x000fe20000000000 */
[----:B---3--:R-:W-:Y:S01]  /*16e0*/  BAR.SYNC.DEFER_BLOCKING 0x0 ;  /* 0x0000000000007b1d */ /* 0x008fe20000010000 */
[----:B--2--5:R-:W-:Y:S01]  /*16f0*/  SHF.R.U32.HI R2, RZ, 0x5, R0 ;  /* 0x00000005ff027819 */ /* 0x024fe20000011600 */
[----:B------:R-:W-:-:S03]  /*1700*/  USHF.L.U32 UR13, UR13, 0x8, URZ ;  /* 0x000000080d0d7899 */ /* 0x000fc600080006ff */
[----:B------:R-:W-:Y:S01]  /*1710*/  R2UR UR16, R2 ;  /* 0x00000000021072ca */ /* 0x000fe200000e0000 */
[----:B------:R-:W-:Y:S01]  /*1720*/  VOTEU.ALL UP0, P2 ;  /* 0x0000000000ff7886 */ /* 0x000fe20001000000 */
[----:B------:R-:W-:Y:S01]  /*1730*/  UMOV UR4, 0x1 ;  /* 0x0000000100047882 */ /* 0x000fe20000000000 */
[----:B------:R-:W-:Y:S01]  /*1740*/  VOTEU.ALL UP1, P2 ;  /* 0x0000000000ff7886 */ /* 0x000fe20001020000 */
[----:B------:R-:W-:Y:S02]  /*1750*/  BSSY.RECONVERGENT B4, `(.L_x_53) ;  /* 0x0000018000047945 */ /* 0x000fe40003800200 */
[----:B------:R-:W-:-:S04]  /*1760*/  @!UP0 UIADD3 UR8, UPT, UPT, -UR4, 0x100000, URZ ;  /* 0x0010000004088890 */ /* 0x000fc8000fffe1ff */
[----:B------:R-:W-:Y:S02]  /*1770*/  @!UP0 USHF.L.U32 UR9, UR8, 0xb, URZ ;  /* 0x0000000b08098899 */ /* 0x000fe400080006ff */
[----:B------:R-:W-:Y:S02]  /*1780*/  @!UP0 USHF.L.U32 UR8, UR8, 0x1, URZ ;  /* 0x0000000108088899 */ /* 0x000fe400080006ff */
[----:B------:R-:W-:-:S04]  /*1790*/  @!UP0 UIADD3 UR4, UPT, UPT, -UR4, 0x100000, URZ ;  /* 0x0010000004048890 */ /* 0x000fc8000fffe1ff */
[----:B------:R-:W-:Y:S02]  /*17a0*/  @!UP0 USHF.L.U32 UR5, UR4, 0xb, URZ ;  /* 0x0000000b04058899 */ /* 0x000fe400080006ff */
[----:B------:R-:W-:Y:S01]  /*17b0*/  @!UP0 USHF.L.U32 UR4, UR4, 0x1, URZ ;  /* 0x0000000104048899 */ /* 0x000fe200080006ff */
[----:B------:R-:W-:Y:S01]  /*17c0*/  VOTEU.ALL UP0, P2 ;  /* 0x0000000000ff7886 */ /* 0x000fe20001000000 */
[----:B------:R-:W2:Y:S04]  /*17d0*/  FENCE.VIEW.ASYNC.S ;  /* 0x00000000000073c6 */ /* 0x000ea80000000000 */
[----:B--2---:R2:W3:Y:S06]  /*17e0*/  @!UP0 SYNCS.EXCH.64 URZ, [UR12+0x12000], UR8 ;  /* 0x012000080cff85b2 */ /* 0x0044ec0008000100 */
[----:B------:R2:W3:Y:S02]  /*17f0*/  @!UP1 SYNCS.EXCH.64 URZ, [UR12+0x12020], UR4 ;  /* 0x012020040cff95b2 */ /* 0x0004e40008000100 */
[----:B---3--:R-:W-:Y:S06]  /*1800*/  BAR.SYNC.DEFER_BLOCKING 0x0 ;  /* 0x0000000000007b1d */ /* 0x008fec0000010000 */
[----:B------:R-:W-:Y:S05]  /*1810*/  @P2 BRA `(.L_x_54) ;  /* 0x00000000002c2947 */ /* 0x000fea0003800000 */
[----:B--2---:R-:W-:Y:S02]  /*1820*/  UMOV UR4, 0x1 ;  /* 0x0000000100047882 */ /* 0x004fe40000000000 */
[----:B------:R-:W-:-:S04]  /*1830*/  UIADD3 UR8, UPT, UPT, -UR4, 0x100000, URZ ;  /* 0x0010000004087890 */ /* 0x000fc8000fffe1ff */
[----:B------:R-:W-:Y:S02]  /*1840*/  USHF.L.U32 UR9, UR8, 0xb, URZ ;  /* 0x0000000b08097899 */ /* 0x000fe400080006ff */
[----:B------:R-:W-:Y:S02]  /*1850*/  USHF.L.U32 UR8, UR8, 0x1, URZ ;  /* 0x0000000108087899 */ /* 0x000fe400080006ff */
[----:B------:R-:W-:-:S04]  /*1860*/  UIADD3 UR4, UPT, UPT, -UR4, 0x100000, URZ ;  /* 0x0010000004047890 */ /* 0x000fc8000fffe1ff */
[----:B------:R-:W-:Y:S02]  /*1870*/  USHF.L.U32 UR5, UR4, 0xb, URZ ;  /* 0x0000000b04057899 */ /* 0x000fe400080006ff */
[----:B------:R-:W-:Y:S01]  /*1880*/  USHF.L.U32 UR4, UR4, 0x1, URZ ;  /* 0x0000000104047899 */ /* 0x000fe200080006ff */
[----:B------:R-:W2:Y:S03]  /*1890*/  FENCE.VIEW.ASYNC.S ;  /* 0x00000000000073c6 */ /* 0x000ea60000000000 */
[----:B--2---:R3:W5:Y:S08]  /*18a0*/  SYNCS.EXCH.64 URZ, [UR12+0x12008], UR8 ;  /* 0x012008080cff75b2 */ /* 0x0047700008000100 */
[----:B------:R3:W2:Y:S02]  /*18b0*/  SYNCS.EXCH.64 URZ, [UR12+0x12028], UR4 ;  /* 0x012028040cff75b2 */ /* 0x0006a40008000100 */
[----:B---3--:R-:W-:Y:S01]  /*18c0*/  NOP ;  /* 0x0000000000007918 */ /* 0x008fe20000000000 */
.L_x_54:
[----:B--2---:R-:W-:Y:S05]  /*18d0*/  BSYNC.RECONVERGENT B4 ;  /* 0x0000000000047941 */ /* 0x004fea0003800200 */
.L_x_53:
[----:B-----5:R-:W-:Y:S01]  /*18e0*/  BAR.SYNC.DEFER_BLOCKING 0x0 ;  /* 0x0000000000007b1d */ /* 0x020fe20000010000 */
[----:B------:R-:W-:Y:S01]  /*18f0*/  UIADD3 UR10, UPT, UPT, UR12, 0x12020, URZ ;  /* 0x000120200c0a7890 */ /* 0x000fe2000fffe0ff */
[----:B------:R-:W-:Y:S01]  /*1900*/  ISETP.GE.AND P0, PT, R13, 0x1, PT ;  /* 0x000000010d00780c */ /* 0x000fe20003f06270 */
[----:B------:R-:W-:-:S03]  /*1910*/  USHF.L.U32 UR11, UR7, 0x7, URZ ;  /* 0x00000007070b7899 */ /* 0x000fc600080006ff */
[----:B------:R-:W-:Y:S04]  /*1920*/  BSSY.RECONVERGENT B4, `(.L_x_55) ;  /* 0x000000d000047945 */ /* 0x000fe80003800200 */
[----:B------:R-:W-:Y:S05]  /*1930*/  @P2 BRA `(.L_x_56) ;  /* 0x00000000002c2947 */ /* 0x000fea0003800000 */
[----:B------:R-:W-:Y:S02]  /*1940*/  UMOV UR4, 0x1 ;  /* 0x0000000100047882 */ /* 0x000fe40000000000 */
[----:B------:R-:W-:-:S04]  /*1950*/  UIADD3 UR8, UPT, UPT, -UR4, 0x100000, URZ ;  /* 0x0010000004087890 */ /* 0x000fc8000fffe1ff */
[----:B------:R-:W-:Y:S02]  /*1960*/  USHF.L.U32 UR9, UR8, 0xb, URZ ;  /* 0x0000000b08097899 */ /* 0x000fe400080006ff */
[----:B------:R-:W-:Y:S02]  /*1970*/  USHF.L.U32 UR8, UR8, 0x1, URZ ;  /* 0x0000000108087899 */ /* 0x000fe400080006ff */
[----:B------:R-:W-:-:S04]  /*1980*/  UIADD3 UR4, UPT, UPT, -UR4, 0x100000, URZ ;  /* 0x0010000004047890 */ /* 0x000fc8000fffe1ff */
[----:B------:R-:W-:Y:S02]  /*1990*/  USHF.L.U32 UR5, UR4, 0xb, URZ ;  /* 0x0000000b04057899 */ /* 0x000fe400080006ff */
[----:B------:R-:W-:Y:S01]  /*19a0*/  USHF.L.U32 UR4, UR4, 0x1, URZ ;  /* 0x0000000104047899 */ /* 0x000fe200080006ff */
[----:B------:R-:W2:Y:S03]  /*19b0*/  FENCE.VIEW.ASYNC.S ;  /* 0x00000000000073c6 */ /* 0x000ea60000000000 */
[----:B--2---:R2:W3:Y:S08]  /*19c0*/  SYNCS.EXCH.64 URZ, [UR12+0x12010], UR8 ;  /* 0x012010080cff75b2 */ /* 0x0044f00008000100 */
[----:B------:R2:W5:Y:S01]  /*19d0*/  SYNCS.EXCH.64 URZ, [UR12+0x12030], UR4 ;  /* 0x012030040cff75b2 */ /* 0x0005620008000100 */
[----:B------:R-:W-:Y:S01]  /*19e0*/  NOP ;  /* 0x0000000000007918 */ /* 0x000fe20000000000 */
.L_x_56:
[----:B--2---:R-:W-:Y:S05]  /*19f0*/  BSYNC.RECONVERGENT B4 ;  /* 0x0000000000047941 */ /* 0x004fea0003800200 */
.L_x_55:
[----:B------:R-:W-:Y:S05]  /*1a00*/  @!P0 BRA `(.L_x_57) ;  /* 0x0000000800108947 */ /* 0x000fea0003800000 */
[----:B---3-5:R-:W-:Y:S01]  /*1a10*/  BAR.SYNC.DEFER_BLOCKING 0x0 ;  /* 0x0000000000007b1d */ /* 0x028fe20000010000 */
[----:B------:R-:W-:Y:S01]  /*1a20*/  @!P2 IMAD.MOV.U32 R2, RZ, RZ, 0x6000 ;  /* 0x00006000ff02a424 */ /* 0x000fe200078e00ff */
[----:B------:R-:W-:Y:S01]  /*1a30*/  ELECT P0, URZ, PT ;  /* 0x0000000000ff782f */ /* 0x000fe20003800000 */
[----:B------:R-:W-:-:S03]  /*1a40*/  ULOP3.LUT UR7, UR16, 0x3, URZ, 0xc0, !UPT ;  /* 0x0000000310077892 */ /* 0x000fc6000f8ec0ff */
[----:B------:R-:W-:Y:S01]  /*1a50*/  ISETP.LT.U32.AND P0, PT, R10, 0x20, P0 ;  /* 0x000000200a00780c */ /* 0x000fe20000701070 */
[----:B------:R-:W-:Y:S02]  /*1a60*/  UIADD3 UR4, UPT, UPT, UR12, 0xc000, URZ ;  /* 0x0000c0000c047890 */ /* 0x000fe4000fffe0ff */
[----:B------:R-:W-:Y:S02]  /*1a70*/  UIADD3 UR5, UPT, UPT, UR12, 0x12000, URZ ;  /* 0x000120000c057890 */ /* 0x000fe4000fffe0ff */
[----:B------:R-:W-:Y:S02]  /*1a80*/  ULEA UR28, UR7, UR12, 0xc ;  /* 0x0000000c071c7291 */ /* 0x000fe4000f8e60ff */
[----:B------:R-:W-:Y:S01]  /*1a90*/  ULEA UR30, UR7, UR13, 0x6 ;  /* 0x0000000d071e7291 */ /* 0x000fe2000f8e30ff */
[----:B------:R-:W-:Y:S02]  /*1aa0*/  UMOV UR6, URZ ;  /* 0x000000ff00067c82 */ /* 0x000fe40008000000 */
[----:B------:R-:W-:Y:S01]  /*1ab0*/  UMOV UR7, UR11 ;  /* 0x0000000b00077c82 */ /* 0x000fe20008000000 */
[----:B------:R-:W-:Y:S01]  /*1ac0*/  UMOV UR29, UR5 ;  /* 0x00000005001d7c82 */ /* 0x000fe20008000000 */
[----:B------:R-:W-:Y:S01]  /*1ad0*/  UMOV UR31, UR6 ;  /* 0x00000006001f7c82 */ /* 0x000fe20008000000 */
[----:B------:R-:W-:Y:S01]  /*1ae0*/  VOTEU.ANY UP0, P0 ;  /* 0x0000000000ff7886 */ /* 0x000fe20000000100 */
[----:B------:R2:W-:Y:S01]  /*1af0*/  @!P2 SYNCS.ARRIVE.TRANS64 RZ, [UR12+0x12000], R2 ;  /* 0x01200002ffffa9a7 */ /* 0x0005e2000800000c */
[----:B------:R-:W-:Y:S06]  /*1b00*/  BAR.SYNC.DEFER_BLOCKING 0x0 ;  /* 0x0000000000007b1d */ /* 0x000fec0000010000 */
[----:B------:R2:W-:Y:S01]  /*1b10*/  @UP0 UTMALDG.2D [UR4], [UR20] ;  /* 0x00000004140005b4 */ /* 0x0005e20008008000 */
[----:B------:R-:W-:Y:S01]  /*1b20*/  UISETP.NE.U32.AND UP0, UPT, UR16, URZ, UPT ;  /* 0x000000ff1000728c */ /* 0x000fe2000bf05070 */
[----:B------:R3:W-:Y:S06]  /*1b30*/  MEMBAR.ALL.CTA ;  /* 0x0000000000007992 */ /* 0x0007ec0000008000 */
[----:B---3--:R-:W3:Y:S02]  /*1b40*/  FENCE.VIEW.ASYNC.S ;  /* 0x00000000000073c6 */ /* 0x008ee40000000000 */
[----:B---3--:R-:W-:Y:S06]  /*1b50*/  BAR.SYNC.DEFER_BLOCKING 0x0 ;  /* 0x0000000000007b1d */ /* 0x008fec0000010000 */
[----:B------:R2:W-:Y:S02]  /*1b60*/  UTMALDG.2D [UR28], [UR22] ;  /* 0x0000001c160075b4 */ /* 0x0005e40008008000 */
[----:B------:R-:W-:Y:S06]  /*1b70*/  BAR.SYNC.DEFER_BLOCKING 0x0 ;  /* 0x0000000000007b1d */ /* 0x000fec0000010000 */
[----:B------:R-:W3:Y:S02]  /*1b80*/  SYNCS.PHASECHK.TRANS64.TRYWAIT P0, [UR12+0x12000], RZ ;  /* 0x012000ffff0075a7 */ /* 0x000ee4000800110c */
[----:B--23--:R-:W-:Y:S05]  /*1b90*/  @!P0 BRA `(.L_x_58) ;  /* 0x0000001400988947 */ /* 0x00cfea0003800000 */
.L_x_74:
[----:B------:R-:W-:Y:S05]  /*1ba0*/  BRA.U UP0, `(.L_x_59) ;  /* 0x0000000100587547 */ /* 0x000fea000b800000 */
[----:B------:R-:W-:Y:S02]  /*1bb0*/  USHF.R.U32.HI UR6, URZ, 0x4, UR12 ;  /* 0x00000004ff067899 */ /* 0x000fe4000801160c */
[----:B------:R-:W-:Y:S02]  /*1bc0*/  USHF.R.U32.HI UR4, URZ, 0x4, UR4 ;  /* 0x00000004ff047899 */ /* 0x000fe40008011604 */
[----:B------:R-:W-:Y:S02]  /*1bd0*/  USGXT.U32 UR6, UR6, 0xe ;  /* 0x0000000e0606789a */ /* 0x000fe40008000000 */
[----:B------:R-:W-:Y:S01]  /*1be0*/  USGXT.U32 UR4, UR4, 0xe ;  /* 0x0000000e0404789a */ /* 0x000fe20008000000 */
[----:B------:R-:W-:Y:S01]  /*1bf0*/  UMOV UR18, 0x1000080 ;  /* 0x0100008000127882 */ /* 0x000fe20000000000 */
[----:B------:R-:W-:Y:S01]  /*1c00*/  UMOV UR19, 0x40004040 ;  /* 0x4000404000137882 */ /* 0x000fe20000000000 */
[----:B------:R-:W-:Y:S01]  /*1c10*/  UMOV UR7, URZ ;  /* 0x000000ff00077c82 */ /* 0x000fe20008000000 */
[----:B------:R-:W-:Y:S01]  /*1c20*/  UMOV UR8, 0xfffffffe ;  /* 0xfffffffe00087882 */ /* 0x000fe20000000000 */
[----:B------:R-:W-:Y:S01]  /*1c30*/  UMOV UR9, 0x7fffbfdf ;  /* 0x7fffbfdf00097882 */ /* 0x000fe20000000000 */
[----:B------:R-:W-:Y:S01]  /*1c40*/  UMOV UR5, URZ ;  /* 0x000000ff00057c82 */ /* 0x000fe20008000000 */
[----:B------:R-:W-:-:S02]  /*1c50*/  UIADD3.64 UR18, UPT, UPT, UR6, UR18, URZ ;  /* 0x0000001206127297 */ /* 0x000fc4000fffe0ff */
[----:B------:R-:W-:Y:S02]  /*1c60*/  ULOP3.LUT UR6, UR6, 0x1000000, URZ, 0xfc, !UPT ;  /* 0x0100000006067892 */ /* 0x000fe4000f8efcff */
[----:B------:R-:W-:Y:S01]  /*1c70*/  UIADD3.64 UR8, UPT, UPT, UR4, -UR8, URZ ;  /* 0x8000000804087297 */ /* 0x000fe2000fffe0ff */
[----:B------:R-:W-:Y:S01]  /*1c80*/  UMOV UR26, 0x0 ;  /* 0x00000000001a7882 */ /* 0x000fe20000000000 */
[----:B------:R-:W-:Y:S01]  /*1c90*/  UMOV UR27, 0x8410490 ;  /* 0x08410490001b7882 */ /* 0x000fe20000000000 */
[----:B------:R-:W-:Y:S01]  /*1ca0*/  UMOV UR5, 0x80004020 ;  /* 0x8000402000057882 */ /* 0x000fe20000000000 */
[----:B------:R-:W-:Y:S01]  /*1cb0*/  UMOV UR7, 0x40004040 ;  /* 0x4000404000077882 */ /* 0x000fe20000000000 */
[----:B------:R-:W-:Y:S01]  /*1cc0*/  UMOV UR28, 0x0 ;  /* 0x00000000001c7882 */ /* 0x000fe20000000000 */
[----:B------:R-:W-:Y:S01]  /*1cd0*/  UMOV UR29, 0x8410490 ;  /* 0x08410490001d7882 */ /* 0x000fe20000000000 */
[----:B------:R2:W-:Y:S02]  /*1ce0*/  UTCHMMA gdesc[UR4], gdesc[UR6], tmem[UR24], tmem[UR26], idesc[UR27], !UPT ;  /* 0x00ff1a06040075ea */ /* 0x0005e4000f800018 */
[----:B------:R2:W-:Y:S01]  /*1cf0*/  UTCHMMA gdesc[UR8], gdesc[UR18], tmem[UR24], tmem[UR28], idesc[UR29], UPT ;  /* 0x00ff1c12080075ea */ /* 0x0005e2000b800018 */
[----:B------:R-:W-:-:S02]  /*1d00*/  NOP ;  /* 0x0000000000007918 */ /* 0x000fc40000000000 */
.L_x_59:
[----:B------:R-:W-:Y:S01]  /*1d10*/  ELECT P0, URZ, PT ;  /* 0x0000000000ff782f */ /* 0x000fe20003800000 */
[----:B--2---:R-:W-:Y:S01]  /*1d20*/  UMOV UR4, UR10 ;  /* 0x0000000a00047c82 */ /* 0x004fe20008000000 */
[----:B------:R-:W-:Y:S02]  /*1d30*/  UMOV UR5, URZ ;  /* 0x000000ff00057c82 */ /* 0x000fe40008000000 */
[----:B------:R-:W-:-:S13]  /*1d40*/  ISETP.LT.U32.AND P0, PT, R10, 0x20, P0 ;  /* 0x000000200a00780c */ /* 0x000fda0000701070 */
[----:B------:R-:W-:Y:S01]  /*1d50*/  VOTEU.ANY UP0, P0 ;  /* 0x0000000000ff7886 */ /* 0x000fe20000000100 */
[----:B------:R-:W-:Y:S01]  /*1d60*/  VOTEU.ANY UP1, P0 ;  /* 0x0000000000ff7886 */ /* 0x000fe20000020100 */
[----:B------:R-:W-:-:S03]  /*1d70*/  ISETP.GE.U32.AND P0, PT, R13, 0x21, PT ;  /* 0x000000210d00780c */ /* 0x000fc60003f06070 */
[----:B------:R-:W-:Y:S02]  /*1d80*/  @UP0 UMOV UR4, UR4 ;  /* 0x0000000400040c82 */ /* 0x000fe40008000000 */
[----:B------:R2:W-:Y:S01]  /*1d90*/  @UP1 UTCBAR [UR4], URZ ;  /* 0x000000ff040013e9 */ /* 0x0005e200080000ff */
[----:B------:R-:W-:Y:S06]  /*1da0*/  BAR.SYNC.DEFER_BLOCKING 0x0 ;  /* 0x0000000000007b1d */ /* 0x000fec0000010000 */
[----:B------:R-:W3:Y:S02]  /*1db0*/  SYNCS.PHASECHK.TRANS64.TRYWAIT P3, [UR12+0x12020], RZ ;  /* 0x012020ffff0075a7 */ /* 0x000ee4000806110c */
[----:B--23--:R-:W-:Y:S05]  /*1dc0*/  @!P3 BRA `(.L_x_60) ;  /* 0x000000140018b947 */ /* 0x00cfea0003800000 */
.L_x_75:
[----:B------:R-:W-:Y:S01]  /*1dd0*/  IMAD.MOV.U32 R2, RZ, RZ, RZ ;  /* 0x000000ffff027224 */ /* 0x000fe200078e00ff */
[----:B------:R-:W-:Y:S06]  /*1de0*/  @!P0 BRA `(.L_x_57) ;  /* 0x0000000400188947 */ /* 0x000fec0003800000 */
[----:B------:R-:W2:Y:S01]  /*1df0*/  LDCU UR19, c[0x0][0x3a0] ;  /* 0x00007400ff1377ac */ /* 0x000ea20008000800 */
[----:B------:R-:W-:Y:S01]  /*1e00*/  UMOV UR17, 0x1 ;  /* 0x0000000100117882 */ /* 0x000fe20000000000 */
[----:B------:R-:W-:-:S05]  /*1e10*/  UMOV UR10, 0x20 ;  /* 0x00000020000a7882 */ /* 0x000fca0000000000 */
.L_x_64:
[----:B------:R-:W-:Y:S01]  /*1e20*/  BAR.SYNC.DEFER_BLOCKING 0x0 ;  /* 0x0000000000007b1d */ /* 0x000fe20000010000 */
[----:B------:R-:W-:Y:S01]  /*1e30*/  ULEA UR18, UR17, UR12, 0x3 ;  /* 0x0000000c11127291 */ /* 0x000fe2000f8e18ff */
[----:B------:R-:W-:Y:S01]  /*1e40*/  @!P2 IMAD.MOV.U32 R3, RZ, RZ, 0x6000 ;  /* 0x00006000ff03a424 */ /* 0x000fe200078e00ff */
[----:B------:R-:W-:Y:S01]  /*1e50*/  ELECT P0, URZ, PT ;  /* 0x0000000000ff782f */ /* 0x000fe20003800000 */
[----:B------:R-:W-:-:S03]  /*1e60*/  ULEA UR8, UR17, UR12, 0xd ;  /* 0x0000000c11087291 */ /* 0x000fc6000f8e68ff */
[----:B------:R-:W-:Y:S01]  /*1e70*/  ISETP.LT.U32.AND P0, PT, R10, 0x20, P0 ;  /* 0x000000200a00780c */ /* 0x000fe20000701070 */
[----:B------:R-:W-:Y:S02]  /*1e80*/  UIADD3 UR9, UPT, UPT, UR18, 0x12000, URZ ;  /* 0x0001200012097890 */ /* 0x000fe4000fffe0ff */
[----:B------:R-:W-:Y:S02]  /*1e90*/  UIADD3 UR8, UPT, UPT, UR8, 0xc000, URZ ;  /* 0x0000c00008087890 */ /* 0x000fe4000fffe0ff */
[----:B------:R-:W-:Y:S02]  /*1ea0*/  ULEA UR4, UR17, UR12, 0xe ;  /* 0x0000000c11047291 */ /* 0x000fe4000f8e70ff */
[----:B------:R-:W-:Y:S01]  /*1eb0*/  ULOP3.LUT UR5, UR16, 0x3, URZ, 0xc0, !UPT ;  /* 0x0000000310057892 */ /* 0x000fe2000f8ec0ff */
[----:B------:R-:W-:Y:S01]  /*1ec0*/  UMOV UR31, UR10 ;  /* 0x0000000a001f7c82 */ /* 0x000fe20008000000 */
[----:B------:R-:W-:Y:S02]  /*1ed0*/  UMOV UR29, UR9 ;  /* 0x00000009001d7c82 */ /* 0x000fe40008000000 */
[----:B------:R-:W-:-:S02]  /*1ee0*/  ULEA UR28, UR5, UR4, 0xc ;  /* 0x00000004051c7291 */ /* 0x000fc4000f8e60ff */
[----:B------:R-:W-:Y:S01]  /*1ef0*/  VOTEU.ANY UP0, P0 ;  /* 0x0000000000ff7886 */ /* 0x000fe20000000100 */
[----:B------:R-:W-:Y:S01]  /*1f00*/  ULEA UR30, UR5, UR13, 0x6 ;  /* 0x0000000d051e7291 */ /* 0x000fe2000f8e30ff */
[----:B------:R3:W-:Y:S01]  /*1f10*/  @!P2 SYNCS.ARRIVE.TRANS64 RZ, [UR18+0x12000], R3 ;  /* 0x01200003ffffa9a7 */ /* 0x0007e20008000012 */
[----:B------:R-:W-:Y:S01]  /*1f20*/  BAR.SYNC.DEFER_BLOCKING 0x0 ;  /* 0x0000000000007b1d */ /* 0x000fe20000010000 */
[----:B---3--:R-:W-:-:S05]  /*1f30*/  IMAD.U32 R3, R2, -0x80000000, RZ ;  /* 0x8000000002037824 */ /* 0x008fca00078e00ff */
[----:B------:R3:W-:Y:S01]  /*1f40*/  @UP0 UTMALDG.2D [UR8], [UR20] ;  /* 0x00000008140005b4 */ /* 0x0007e20008008000 */
[----:B------:R-:W-:Y:S01]  /*1f50*/  UISETP.NE.U32.AND UP0, UPT, UR16, URZ, UPT ;  /* 0x000000ff1000728c */ /* 0x000fe2000bf05070 */
[----:B------:R5:W-:Y:S06]  /*1f60*/  MEMBAR.ALL.CTA ;  /* 0x0000000000007992 */ /* 0x000bec0000008000 */
[----:B-----5:R-:W5:Y:S02]  /*1f70*/  FENCE.VIEW.ASYNC.S ;  /* 0x00000000000073c6 */ /* 0x020f640000000000 */
[----:B-----5:R-:W-:Y:S06]  /*1f80*/  BAR.SYNC.DEFER_BLOCKING 0x0 ;  /* 0x0000000000007b1d */ /* 0x020fec0000010000 */
[----:B------:R3:W-:Y:S02]  /*1f90*/  UTMALDG.2D [UR28], [UR22] ;  /* 0x0000001c160075b4 */ /* 0x0007e40008008000 */
[----:B------:R-:W-:Y:S06]  /*1fa0*/  BAR.SYNC.DEFER_BLOCKING 0x0 ;  /* 0x0000000000007b1d */ /* 0x000fec0000010000 */
[----:B------:R-:W5:Y:S02]  /*1fb0*/  SYNCS.PHASECHK.TRANS64.TRYWAIT P0, [UR18+0x12000], R3 ;  /* 0x01200003ff0075a7 */ /* 0x000f640008001112 */
[----:B---3-5:R-:W-:Y:S05]  /*1fc0*/  @!P0 BRA `(.L_x_61) ;  /* 0x0000001000a48947 */ /* 0x028fea0003800000 */
.L_x_76:
[----:B------:R-:W-:Y:S05]  /*1fd0*/  BRA.U UP0, `(.L_x_62) ;  /* 0x0000000100507547 */ /* 0x000fea000b800000 */
[----:B------:R-:W-:Y:S02]  /*1fe0*/  USHF.R.U32.HI UR6, URZ, 0x4, UR8 ;  /* 0x00000004ff067899 */ /* 0x000fe40008011608 */
[----:B------:R-:W-:Y:S02]  /*1ff0*/  USHF.R.U32.HI UR8, URZ, 0x4, UR4 ;  /* 0x00000004ff087899 */ /* 0x000fe40008011604 */
[----:B------:R-:W-:Y:S02]  /*2000*/  USGXT.U32 UR6, UR6, 0xe ;  /* 0x0000000e0606789a */ /* 0x000fe40008000000 */
[----:B------:R-:W-:Y:S02]  /*2010*/  USGXT.U32 UR8, UR8, 0xe ;  /* 0x0000000e0808789a */ /* 0x000fe40008000000 */
[----:B------:R-:W-:Y:S02]  /*2020*/  UIADD3 UR26, UP0, UPT, UR6, 0x2, URZ ;  /* 0x00000002061a7890 */ /* 0x000fe4000ff1e0ff */
[----:B------:R-:W-:Y:S01]  /*2030*/  UIADD3 UR28, UP1, UPT, UR8, 0x1000080, URZ ;  /* 0x01000080081c7890 */ /* 0x000fe2000ff3e0ff */
[----:B------:R-:W-:Y:S01]  /*2040*/  UMOV UR4, URZ ;  /* 0x000000ff00047c82 */ /* 0x000fe20008000000 */
[----:B------:R-:W-:Y:S01]  /*2050*/  UMOV UR5, URZ ;  /* 0x000000ff00057c82 */ /* 0x000fe20008000000 */
[----:B------:R-:W-:-:S02]  /*2060*/  ULOP3.LUT UR8, UR8, 0x1000000, URZ, 0xfc, !UPT ;  /* 0x0100000008087892 */ /* 0x000fc4000f8efcff */
[----:B------:R-:W-:Y:S02]  /*2070*/  UIADD3.X UR27, UPT, UPT, UR4, -0x7fffbfe0, URZ, UP0, !UPT ;  /* 0x80004020041b7890 */ /* 0x000fe400087fe4ff */
[----:B------:R-:W-:Y:S01]  /*2080*/  UIADD3.X UR29, UPT, UPT, UR5, 0x40004040, URZ, UP1, !UPT ;  /* 0x40004040051d7890 */ /* 0x000fe20008ffe4ff */
[----:B------:R-:W-:Y:S01]  /*2090*/  UMOV UR30, 0x0 ;  /* 0x00000000001e7882 */ /* 0x000fe20000000000 */
[----:B------:R-:W-:Y:S01]  /*20a0*/  UMOV UR31, 0x8410490 ;  /* 0x08410490001f7882 */ /* 0x000fe20000000000 */
[----:B------:R-:W-:Y:S01]  /*20b0*/  UMOV UR7, 0x80004020 ;  /* 0x8000402000077882 */ /* 0x000fe20000000000 */
[----:B------:R-:W-:Y:S01]  /*20c0*/  UMOV UR9, 0x40004040 ;  /* 0x4000404000097882 */ /* 0x000fe20000000000 */
[----:B------:R-:W-:Y:S01]  /*20d0*/  UMOV UR4, 0x0 ;  /* 0x0000000000047882 */ /* 0x000fe20000000000 */
[----:B------:R-:W-:Y:S01]  /*20e0*/  UMOV UR5, 0x8410490 ;  /* 0x0841049000057882 */ /* 0x000fe20000000000 */
[----:B------:R3:W-:Y:S02]  /*20f0*/  UTCHMMA gdesc[UR6], gdesc[UR8], tmem[UR24], tmem[UR30], idesc[UR31], UPT ;  /* 0x00ff1e08060075ea */ /* 0x0007e4000b800018 */
[----:B------:R3:W-:Y:S01]  /*2100*/  UTCHMMA gdesc[UR26], gdesc[UR28], tmem[UR24], tmem[UR4], idesc[UR5], UPT ;  /* 0x00ff041c1a0075ea */ /* 0x0007e2000b800018 */
[----:B------:R-:W-:-:S02]  /*2110*/  NOP ;  /* 0x0000000000007918 */ /* 0x000fc40000000000 */
.L_x_62:
[----:B------:R-:W-:Y:S01]  /*2120*/  ELECT P0, URZ, PT ;  /* 0x0000000000ff782f */ /* 0x000fe20003800000 */
[----:B---3--:R-:W-:-:S03]  /*2130*/  UIADD3 UR4, UPT, UPT, UR18, 0x12020, URZ ;  /* 0x0001202012047890 */ /* 0x008fc6000fffe0ff */
[----:B------:R-:W-:Y:S01]  /*2140*/  ISETP.LT.U32.AND P0, PT, R10, 0x20, P0 ;  /* 0x000000200a00780c */ /* 0x000fe20000701070 */
[----:B------:R-:W-:-:S12]  /*2150*/  UMOV UR5, URZ ;  /* 0x000000ff00057c82 */ /* 0x000fd80008000000 */
[----:B------:R-:W-:Y:S01]  /*2160*/  VOTEU.ANY UP0, P0 ;  /* 0x0000000000ff7886 */ /* 0x000fe20000000100 */
[----:B------:R-:W-:-:S04]  /*2170*/  VOTEU.ANY UP1, P0 ;  /* 0x0000000000ff7886 */ /* 0x000fc80000020100 */
[----:B------:R-:W-:Y:S02]  /*2180*/  @UP0 UMOV UR4, UR4 ;  /* 0x0000000400040c82 */ /* 0x000fe40008000000 */
[----:B------:R3:W-:Y:S01]  /*2190*/  @UP1 UTCBAR [UR4], URZ ;  /* 0x000000ff040013e9 */ /* 0x0007e200080000ff */
[----:B------:R-:W-:Y:S06]  /*21a0*/  BAR.SYNC.DEFER_BLOCKING 0x0 ;  /* 0x0000000000007b1d */ /* 0x000fec0000010000 */
[----:B------:R-:W5:Y:S02]  /*21b0*/  SYNCS.PHASECHK.TRANS64.TRYWAIT P0, [UR18+0x12020], R3 ;  /* 0x01202003ff0075a7 */ /* 0x000f640008001112 */
[----:B---3-5:R-:W-:Y:S05]  /*21c0*/  @!P0 BRA `(.L_x_63) ;  /* 0x0000001000308947 */ /* 0x028fea0003800000 */
.L_x_77:
[----:B------:R-:W-:Y:S02]  /*21d0*/  UIADD3 UR17, UPT, UPT, UR17, 0x1, URZ ;  /* 0x0000000111117890 */ /* 0x000fe4000fffe0ff */
[----:B------:R-:W-:Y:S02]  /*21e0*/  UIADD3 UR10, UPT, UPT, UR10, 0x20, URZ ;  /* 0x000000200a0a7890 */ /* 0x000fe4000fffe0ff */
[----:B------:R-:W-:-:S04]  /*21f0*/  UISETP.NE.U32.AND UP0, UPT, UR17, 0x3, UPT ;  /* 0x000000031100788c */ /* 0x000fc8000bf05070 */
[----:B------:R-:W-:Y:S02]  /*2200*/  USEL UR17, UR17, URZ, UP0 ;  /* 0x000000ff11117287 */ /* 0x000fe40008000000 */
[----:B------:R-:W-:Y:S02]  /*2210*/  USEL UR4, URZ, 0x1, UP0 ;  /* 0x00000001ff047887 */ /* 0x000fe40008000000 */
[----:B--2---:R-:W-:-:S04]  /*2220*/  UISETP.GE.AND UP0, UPT, UR10, UR19, UPT ;  /* 0x000000130a00728c */ /* 0x004fc8000bf06270 */
[----:B------:R-:W-:-:S05]  /*2230*/  LOP3.LUT R2, R2, UR4, RZ, 0x3c, !PT ;  /* 0x0000000402027c12 */ /* 0x000fca000f8e3cff */
[----:B------:R-:W-:Y:S05]  /*2240*/  BRA.U !UP0, `(.L_x_64) ;  /* 0xfffffff908f47547 */ /* 0x000fea000b83ffff */
.L_x_57:
[----:B---3-5:R-:W-:Y:S06]  /*2250*/  BAR.SYNC.DEFER_BLOCKING 0x0 ;  /* 0x0000000000007b1d */ /* 0x028fec0000010000 */
[----:B------:R-:W-:Y:S04]  /*2260*/  BSSY.RECONVERGENT B4, `(.L_x_65) ;  /* 0x0000004000047945 */ /* 0x000fe80003800200 */
[----:B------:R-:W-:Y:S05]  /*2270*/  @P2 BRA `(.L_x_66) ;  /* 0x0000000000082947 */ /* 0x000fea0003800000 */
[----:B------:R-:W2:Y:S02]  /*2280*/  SYNCS.CCTL.IV [UR12+0x12000] ;  /* 0x01200000ff0079b1 */ /* 0x000ea4000800000c */
[----:B--2---:R-:W2:Y:S02]  /*2290*/  SYNCS.CCTL.IV [UR12+0x12020] ;  /* 0x01202000ff0079b1 */ /* 0x004ea4000800000c */
.L_x_66:
[----:B------:R-:W-:Y:S05]  /*22a0*/  BSYNC.RECONVERGENT B4 ;  /* 0x0000000000047941 */ /* 0x000fea0003800200 */
.L_x_65:
[----:B--2---:R-:W-:Y:S06]  /*22b0*/  BAR.SYNC.DEFER_BLOCKING 0x0 ;  /* 0x0000000000007b1d */ /* 0x004fec0000010000 */
[----:B------:R-:W-:Y:S04]  /*22c0*/  BSSY.RECONVERGENT B4, `(.L_x_67) ;  /* 0x0000004000047945 */ /* 0x000fe80003800200 */
[----:B------:R-:W-:Y:S05]  /*22d0*/  @P2 BRA `(.L_x_68) ;  /* 0x0000000000082947 */ /* 0x000fea0003800000 */
[----:B------:R-:W2:Y:S02]  /*22e0*/  SYNCS.CCTL.IV [UR12+0x12008] ;  /* 0x01200800ff0079b1 */ /* 0x000ea4000800000c */
[----:B--2---:R-:W2:Y:S02]  /*22f0*/  SYNCS.CCTL.IV [UR12+0x12028] ;  /* 0x01202800ff0079b1 */ /* 0x004ea4000800000c */
.L_x_68:
[----:B------:R-:W-:Y:S05]  /*2300*/  BSYNC.RECONVERGENT B4 ;  /* 0x0000000000047941 */ /* 0x000fea0003800200 */
.L_x_67:
[----:B--2---:R-:W-:Y:S06]  /*2310*/  BAR.SYNC.DEFER_BLOCKING 0x0 ;  /* 0x0000000000007b1d */ /* 0x004fec0000010000 */
[----:B------:R-:W-:Y:S04]  /*2320*/  BSSY.RECONVERGENT B4, `(.L_x_69) ;  /* 0x0000004000047945 */ /* 0x000fe80003800200 */
[----:B------:R-:W-:Y:S05]  /*2330*/  @P2 BRA `(.L_x_70) ;  /* 0x0000000000082947 */ /* 0x000fea0003800000 */
[----:B------:R-:W2:Y:S02]  /*2340*/  SYNCS.CCTL.IV [UR12+0x12010] ;  /* 0x01201000ff0079b1 */ /* 0x000ea4000800000c */
[----:B--2---:R-:W2:Y:S02]  /*2350*/  SYNCS.CCTL.IV [UR12+0x12030] ;  /* 0x01203000ff0079b1 */ /* 0x004ea4000800000c */
.L_x_70:
[----:B------:R-:W-:Y:S05]  /*2360*/  BSYNC.RECONVERGENT B4 ;  /* 0x0000000000047941 */ /* 0x000fea0003800200 */
.L_x_69:
[----:B------:R-:W-:Y:S01]  /*2370*/  ULOP3.LUT UR16, UR16, 0x3, URZ, 0xc0, !UPT ;  /* 0x0000000310107892 */ /* 0x000fe2000f8ec0ff */
[C---:B------:R-:W-:Y:S01]  /*2380*/  IMAD.SHL.U32 R2, R0.reuse, 0x80, RZ ;  /* 0x0000008000027824 */ /* 0x040fe200078e00ff */
[----:B------:R-:W-:Y:S01]  /*2390*/  UMOV UR6, UR11 ;  /* 0x0000000b00067c82 */ /* 0x000fe20008000000 */
[----:B------:R-:W-:Y:S01]  /*23a0*/  IMAD.SHL.U32 R3, R0, 0x10, RZ ;  /* 0x0000001000037824 */ /* 0x000fe200078e00ff */
[----:B------:R-:W-:Y:S02]  /*23b0*/  ULEA UR4, UR16, UR24, 0x15 ;  /* 0x0000001810047291 */ /* 0x000fe4000f8ea8ff */
[----:B------:R-:W-:Y:S01]  /*23c0*/  LOP3.LUT R0, R2, 0x3f80, RZ, 0xc0, !PT ;  /* 0x00003f8002007812 */ /* 0x000fe200078ec0ff */
[----:B------:R-:W-:Y:S01]  /*23d0*/  ULEA UR5, UR16, UR13, 0x6 ;  /* 0x0000000d10057291 */ /* 0x000fe2000f8e30ff */
[----:B------:R-:W-:Y:S02]  /*23e0*/  ELECT P0, URZ, PT ;  /* 0x0000000000ff782f */ /* 0x000fe40003800000 */
[----:B------:R-:W-:-:S03]  /*23f0*/  LOP3.LUT R0, R0, 0x70, R3, 0xf8, !PT ;  /* 0x0000007000007812 */ /* 0x000fc600078ef803 */
[----:B------:R-:W3:Y:S01]  /*2400*/  LDTM.x64 R96, tmem[UR4] ;  /* 0x00000004006079ee */ /* 0x000ee20008340000 */
[C---:B------:R-:W-:Y:S02]  /*2410*/  LOP3.LUT R2, R0.reuse, 0x10, RZ, 0x3c, !PT ;  /* 0x0000001000027812 */ /* 0x040fe400078e3cff */
[----:B------:R-:W-:Y:S02]  /*2420*/  LOP3.LUT R3, R0, 0x20, RZ, 0x3c, !PT ;  /* 0x0000002000037812 */ /* 0x000fe400078e3cff */
[----:B---3--:R-:W-:Y:S02]  /*2430*/  F2FP.BF16.F32.PACK_AB R160, R97, R96 ;  /* 0x0000006061a0723e */ /* 0x008fe400000010ff */
[----:B------:R-:W-:Y:S02]  /*2440*/  F2FP.BF16.F32.PACK_AB R161, R99, R98 ;  /* 0x0000006263a1723e */ /* 0x000fe400000010ff */
[----:B------:R-:W-:Y:S02]  /*2450*/  F2FP.BF16.F32.PACK_AB R162, R101, R100 ;  /* 0x0000006465a2723e */ /* 0x000fe400000010ff */
[----:B------:R-:W-:-:S02]  /*2460*/  F2FP.BF16.F32.PACK_AB R163, R103, R102 ;  /* 0x0000006667a3723e */ /* 0x000fc400000010ff */
[----:B------:R-:W-:Y:S02]  /*2470*/  F2FP.BF16.F32.PACK_AB R164, R105, R104 ;  /* 0x0000006869a4723e */ /* 0x000fe400000010ff */
[----:B------:R-:W-:Y:S02]  /*2480*/  F2FP.BF16.F32.PACK_AB R165, R107, R106 ;  /* 0x0000006a6ba5723e */ /* 0x000fe400000010ff */
[----:B------:R-:W-:Y:S02]  /*2490*/  F2FP.BF16.F32.PACK_AB R166, R109, R108 ;  /* 0x0000006c6da6723e */ /* 0x000fe400000010ff */
[----:B------:R-:W-:Y:S02]  /*24a0*/  F2FP.BF16.F32.PACK_AB R167, R111, R110 ;  /* 0x0000006e6fa7723e */ /* 0x000fe400000010ff */
[----:B------:R-:W3:Y:S01]  /*24b0*/  LDTM.x64 R48, tmem[UR4+0x40] ;  /* 0x00004004003079ee */ /* 0x000ee20008340000 */
[----:B------:R-:W-:Y:S02]  /*24c0*/  F2FP.BF16.F32.PACK_AB R112, R113, R112 ;  /* 0x000000707170723e */ /* 0x000fe400000010ff */
[----:B------:R-:W-:-:S02]  /*24d0*/  F2FP.BF16.F32.PACK_AB R120, R121, R120 ;  /* 0x000000787978723e */ /* 0x000fc400000010ff */
[----:B------:R-:W-:Y:S02]  /*24e0*/  F2FP.BF16.F32.PACK_AB R128, R129, R128 ;  /* 0x000000808180723e */ /* 0x000fe400000010ff */
[----:B------:R-:W-:Y:S02]  /*24f0*/  F2FP.BF16.F32.PACK_AB R113, R115, R114 ;  /* 0x000000727371723e */ /* 0x000fe400000010ff */
[----:B------:R-:W-:Y:S02]  /*2500*/  F2FP.BF16.F32.PACK_AB R121, R123, R122 ;  /* 0x0000007a7b79723e */ /* 0x000fe400000010ff */
[----:B------:R-:W-:Y:S02]  /*2510*/  F2FP.BF16.F32.PACK_AB R129, R131, R130 ;  /* 0x000000828381723e */ /* 0x000fe400000010ff */
[----:B------:R-:W-:Y:S02]  /*2520*/  F2FP.BF16.F32.PACK_AB R114, R117, R116 ;  /* 0x000000747572723e */ /* 0x000fe400000010ff */
[----:B------:R-:W-:-:S02]  /*2530*/  F2FP.BF16.F32.PACK_AB R115, R119, R118 ;  /* 0x000000767773723e */ /* 0x000fc400000010ff */
[----:B------:R-:W-:Y:S02]  /*2540*/  F2FP.BF16.F32.PACK_AB R122, R125, R124 ;  /* 0x0000007c7d7a723e */ /* 0x000fe400000010ff */
[----:B------:R-:W-:Y:S02]  /*2550*/  F2FP.BF16.F32.PACK_AB R123, R127, R126 ;  /* 0x0000007e7f7b723e */ /* 0x000fe400000010ff */
[----:B------:R-:W-:Y:S02]  /*2560*/  F2FP.BF16.F32.PACK_AB R130, R133, R132 ;  /* 0x000000848582723e */ /* 0x000fe400000010ff */
[----:B------:R-:W-:Y:S02]  /*2570*/  F2FP.BF16.F32.PACK_AB R136, R137, R136 ;  /* 0x000000888988723e */ /* 0x000fe400000010ff */
[----:B---3--:R-:W-:Y:S02]  /*2580*/  F2FP.BF16.F32.PACK_AB R116, R49, R48 ;  /* 0x000000303174723e */ /* 0x008fe400000010ff */
        /* <DEDUP_REMOVED lines=9> */
[----:B----4-:R-:W3:Y:S01]  /*2620*/  LDTM.x64 R4, tmem[UR4+0x80] ;  /* 0x00008004000479ee */ /* 0x010ee20008340000 */
        /* <DEDUP_REMOVED lines=63> */
[----:B------:R-:W-:Y:S01]  /*2a20*/  NOP ;  /* 0x0000000000007918 */ /* 0x000fe20000000000 */
[----:B--2---:R-:W-:Y:S01]  /*2a30*/  STS.128 [R0+UR12], R160 ;  /* 0x000000a000007988 */ /* 0x004fe20008000c0c */
[----:B------:R-:W-:Y:S01]  /*2a40*/  F2FP.BF16.F32.PACK_AB R152, R153, R152 ;  /* 0x000000989998723e */ /* 0x000fe200000010ff */
[----:B------:R-:W-:Y:S01]  /*2a50*/  ULEA UR4, UR16, UR12, 0xe ;  /* 0x0000000c10047291 */ /* 0x000fe2000f8e70ff */
[----:B------:R-:W-:Y:S01]  /*2a60*/  F2FP.BF16.F32.PACK_AB R153, R155, R154 ;  /* 0x0000009a9b99723e */ /* 0x000fe200000010ff */
[----:B------:R-:W-:Y:S01]  /*2a70*/  STS.128 [R0+UR12+0x4000], R116 ;  /* 0x0040007400007988 */ /* 0x000fe20008000c0c */
[----:B------:R-:W-:-:S02]  /*2a80*/  F2FP.BF16.F32.PACK_AB R154, R157, R156 ;  /* 0x0000009c9d9a723e */ /* 0x000fc400000010ff */
[----:B------:R-:W-:Y:S01]  /*2a90*/  F2FP.BF16.F32.PACK_AB R155, R159, R158 ;  /* 0x0000009e9f9b723e */ /* 0x000fe200000010ff */
[----:B------:R-:W-:Y:S01]  /*2aa0*/  STS.128 [R0+UR12+0x8000], R68 ;  /* 0x0080004400007988 */ /* 0x000fe20008000c0c */
[----:B---3--:R-:W-:Y:S02]  /*2ab0*/  F2FP.BF16.F32.PACK_AB R4, R5, R4 ;  /* 0x000000040504723e */ /* 0x008fe400000010ff */
[----:B------:R-:W-:Y:S02]  /*2ac0*/  F2FP.BF16.F32.PACK_AB R5, R7, R6 ;  /* 0x000000060705723e */ /* 0x000fe400000010ff */
[----:B------:R-:W-:Y:S02]  /*2ad0*/  F2FP.BF16.F32.PACK_AB R12, R13, R12 ;  /* 0x0000000c0d0c723e */ /* 0x000fe400000010ff */
[----:B------:R-:W-:Y:S02]  /*2ae0*/  F2FP.BF16.F32.PACK_AB R6, R9, R8 ;  /* 0x000000080906723e */ /* 0x000fe400000010ff */
[----:B------:R-:W-:-:S02]  /*2af0*/  F2FP.BF16.F32.PACK_AB R7, R11, R10 ;  /* 0x0000000a0b07723e */ /* 0x000fc400000010ff */
[----:B------:R-:W-:Y:S02]  /*2b00*/  F2FP.BF16.F32.PACK_AB R13, R15, R14 ;  /* 0x0000000e0f0d723e */ /* 0x000fe400000010ff */
[----:B------:R-:W-:Y:S01]  /*2b10*/  F2FP.BF16.F32.PACK_AB R20, R21, R20 ;  /* 0x000000141514723e */ /* 0x000fe200000010ff */
[----:B------:R2:W-:Y:S01]  /*2b20*/  STS.128 [R0+UR12+0xc000], R4 ;  /* 0x00c0000400007988 */ /* 0x0005e20008000c0c */
[----:B------:R-:W-:Y:S02]  /*2b30*/  F2FP.BF16.F32.PACK_AB R14, R17, R16 ;  /* 0x00000010110e723e */ /* 0x000fe400000010ff */
[----:B------:R-:W-:Y:S01]  /*2b40*/  F2FP.BF16.F32.PACK_AB R15, R19, R18 ;  /* 0x00000012130f723e */ /* 0x000fe200000010ff */
[----:B------:R-:W-:Y:S01]  /*2b50*/  STS.128 [R2+UR12], R164 ;  /* 0x000000a402007988 */ /* 0x000fe20008000c0c */
[----:B------:R-:W-:Y:S02]  /*2b60*/  F2FP.BF16.F32.PACK_AB R21, R23, R22 ;  /* 0x000000161715723e */ /* 0x000fe400000010ff */
[----:B------:R-:W-:Y:S01]  /*2b70*/  F2FP.BF16.F32.PACK_AB R22, R25, R24 ;  /* 0x000000181916723e */ /* 0x000fe200000010ff */
[----:B------:R-:W-:Y:S01]  /*2b80*/  STS.128 [R2+UR12+0x4000], R124 ;  /* 0x0040007c02007988 */ /* 0x000fe20008000c0c */
[----:B------:R-:W-:-:S02]  /*2b90*/  F2FP.BF16.F32.PACK_AB R23, R27, R26 ;  /* 0x0000001a1b17723e */ /* 0x000fc400000010ff */
[----:B------:R-:W-:Y:S01]  /*2ba0*/  F2FP.BF16.F32.PACK_AB R28, R29, R28 ;  /* 0x0000001c1d1c723e */ /* 0x000fe200000010ff */
[----:B------:R-:W-:Y:S01]  /*2bb0*/  STS.128 [R2+UR12+0x8000], R76 ;  /* 0x0080004c02007988 */ /* 0x000fe20008000c0c */
[----:B------:R-:W-:Y:S02]  /*2bc0*/  F2FP.BF16.F32.PACK_AB R29, R31, R30 ;  /* 0x0000001e1f1d723e */ /* 0x000fe400000010ff */
[----:B------:R-:W-:Y:S01]  /*2bd0*/  F2FP.BF16.F32.PACK_AB R36, R37, R36 ;  /* 0x000000242524723e */ /* 0x000fe200000010ff */
[----:B------:R3:W-:Y:S01]  /*2be0*/  STS.128 [R2+UR12+0xc000], R12 ;  /* 0x00c0000c02007988 */ /* 0x0007e20008000c0c */
[----:B------:R-:W-:Y:S02]  /*2bf0*/  F2FP.BF16.F32.PACK_AB R30, R33, R32 ;  /* 0x00000020211e723e */ /* 0x000fe400000010ff */
[----:B------:R-:W-:Y:S01]  /*2c00*/  F2FP.BF16.F32.PACK_AB R31, R35, R34 ;  /* 0x00000022231f723e */ /* 0x000fe200000010ff */
[----:B------:R-:W-:Y:S01]  /*2c10*/  STS.128 [R3+UR12], R112 ;  /* 0x0000007003007988 */ /* 0x000fe20008000c0c */
[----:B------:R-:W-:-:S02]  /*2c20*/  F2FP.BF16.F32.PACK_AB R37, R39, R38 ;  /* 0x000000262725723e */ /* 0x000fc400000010ff */
[----:B------:R-:W-:Y:S01]  /*2c30*/  F2FP.BF16.F32.PACK_AB R44, R45, R44 ;  /* 0x0000002c2d2c723e */ /* 0x000fe200000010ff */
[----:B------:R-:W-:Y:S01]  /*2c40*/  STS.128 [R3+UR12+0x4000], R132 ;  /* 0x0040008403007988 */ /* 0x000fe20008000c0c */
[----:B------:R-:W-:Y:S02]  /*2c50*/  LOP3.LUT R8, R0, 0x30, RZ, 0x3c, !PT ;  /* 0x0000003000087812 */ /* 0x000fe400078e3cff */
[----:B------:R-:W-:Y:S01]  /*2c60*/  F2FP.BF16.F32.PACK_AB R38, R41, R40 ;  /* 0x000000282926723e */ /* 0x000fe200000010ff */
[----:B------:R-:W-:Y:S01]  /*2c70*/  STS.128 [R3+UR12+0x8000], R84 ;  /* 0x0080005403007988 */ /* 0x000fe20008000c0c */
[----:B------:R-:W-:Y:S02]  /*2c80*/  F2FP.BF16.F32.PACK_AB R39, R43, R42 ;  /* 0x0000002a2b27723e */ /* 0x000fe400000010ff */
[----:B------:R-:W-:Y:S01]  /*2c90*/  F2FP.BF16.F32.PACK_AB R45, R47, R46 ;  /* 0x0000002e2f2d723e */ /* 0x000fe200000010ff */
[----:B------:R4:W-:Y:S01]  /*2ca0*/  STS.128 [R3+UR12+0xc000], R20 ;  /* 0x00c0001403007988 */ /* 0x0009e20008000c0c */
[----:B------:R-:W-:-:S02]  /*2cb0*/  F2FP.BF16.F32.PACK_AB R52, R53, R52 ;  /* 0x000000343534723e */ /* 0x000fc400000010ff */
[C---:B--2---:R-:W-:Y:S01]  /*2cc0*/  LOP3.LUT R4, R0.reuse, 0x40, RZ, 0x3c, !PT ;  /* 0x0000004000047812 */ /* 0x044fe200078e3cff */
[----:B------:R2:W-:Y:S01]  /*2cd0*/  STS.128 [R8+UR12], R120 ;  /* 0x0000007808007988 */ /* 0x0005e20008000c0c */
[----:B------:R-:W-:Y:S02]  /*2ce0*/  F2FP.BF16.F32.PACK_AB R46, R49, R48 ;  /* 0x00000030312e723e */ /* 0x000fe400000010ff */
[----:B------:R-:W-:Y:S01]  /*2cf0*/  F2FP.BF16.F32.PACK_AB R47, R51, R50 ;  /* 0x00000032332f723e */ /* 0x000fe200000010ff */
[----:B------:R2:W-:Y:S01]  /*2d00*/  STS.128 [R8+UR12+0x4000], R72 ;  /* 0x0040004808007988 */ /* 0x0005e20008000c0c */
[----:B------:R-:W-:Y:S02]  /*2d10*/  F2FP.BF16.F32.PACK_AB R53, R55, R54 ;  /* 0x000000363735723e */ /* 0x000fe400000010ff */
[----:B------:R-:W-:Y:S01]  /*2d20*/  F2FP.BF16.F32.PACK_AB R60, R61, R60 ;  /* 0x0000003c3d3c723e */ /* 0x000fe200000010ff */
[----:B------:R2:W-:Y:S01]  /*2d30*/  STS.128 [R8+UR12+0x8000], R92 ;  /* 0x0080005c08007988 */ /* 0x0005e20008000c0c */
[----:B---3--:R-:W-:-:S02]  /*2d40*/  LOP3.LUT R2, R0, 0x50, RZ, 0x3c, !PT ;  /* 0x0000005000027812 */ /* 0x008fc400078e3cff */
[----:B------:R-:W-:Y:S01]  /*2d50*/  F2FP.BF16.F32.PACK_AB R54, R57, R56 ;  /* 0x000000383936723e */ /* 0x000fe200000010ff */
[----:B------:R2:W-:Y:S01]  /*2d60*/  STS.128 [R8+UR12+0xc000], R28 ;  /* 0x00c0001c08007988 */ /* 0x0005e20008000c0c */
[----:B------:R-:W-:Y:S02]  /*2d70*/  F2FP.BF16.F32.PACK_AB R55, R59, R58 ;  /* 0x0000003a3b37723e */ /* 0x000fe400000010ff */
[----:B------:R-:W-:Y:S01]  /*2d80*/  F2FP.BF16.F32.PACK_AB R61, R63, R62 ;  /* 0x0000003e3f3d723e */ /* 0x000fe200000010ff */
[----:B------:R2:W-:Y:S01]  /*2d90*/  STS.128 [R4+UR12], R128 ;  /* 0x0000008004007988 */ /* 0x0005e20008000c0c */
[----:B----4-:R-:W-:Y:S02]  /*2da0*/  LOP3.LUT R3, R0, 0x60, RZ, 0x3c, !PT ;  /* 0x0000006000037812 */ /* 0x010fe400078e3cff */
[----:B------:R-:W-:Y:S01]  /*2db0*/  F2FP.BF16.F32.PACK_AB R62, R65, R64 ;  /* 0x00000040413e723e */ /* 0x000fe200000010ff */
[----:B------:R2:W-:Y:S01]  /*2dc0*/  STS.128 [R4+UR12+0x4000], R80 ;  /* 0x0040005004007988 */ /* 0x0005e20008000c0c */
[----:B------:R-:W-:-:S02]  /*2dd0*/  F2FP.BF16.F32.PACK_AB R63, R67, R66 ;  /* 0x00000042433f723e */ /* 0x000fc400000010ff */
[----:B------:R-:W-:Y:S01]  /*2de0*/  LOP3.LUT R0, R0, 0x70, RZ, 0x3c, !PT ;  /* 0x0000007000007812 */ /* 0x000fe200078e3cff */
[----:B------:R2:W-:Y:S04]  /*2df0*/  STS.128 [R4+UR12+0x8000], R100 ;  /* 0x0080006404007988 */ /* 0x0005e80008000c0c */
[----:B------:R2:W-:Y:S04]  /*2e00*/  STS.128 [R4+UR12+0xc000], R36 ;  /* 0x00c0002404007988 */ /* 0x0005e80008000c0c */
[----:B------:R2:W-:Y:S04]  /*2e10*/  STS.128 [R2+UR12], R136 ;  /* 0x0000008802007988 */ /* 0x0005e80008000c0c */
[----:B------:R2:W-:Y:S04]  /*2e20*/  STS.128 [R2+UR12+0x4000], R88 ;  /* 0x0040005802007988 */ /* 0x0005e80008000c0c */
        /* <DEDUP_REMOVED lines=9> */
[----:B------:R2:W-:Y:S01]  /*2ec0*/  STS.128 [R0+UR12+0xc000], R60 ;  /* 0x00c0003c00007988 */ /* 0x0005e20008000c0c */
[----:B------:R3:W-:Y:S06]  /*2ed0*/  MEMBAR.ALL.CTA ;  /* 0x0000000000007992 */ /* 0x0007ec0000008000 */
[----:B---3--:R-:W3:Y:S02]  /*2ee0*/  FENCE.VIEW.ASYNC.S ;  /* 0x00000000000073c6 */ /* 0x008ee40000000000 */
[----:B---3--:R-:W-:Y:S06]  /*2ef0*/  BAR.SYNC.DEFER_BLOCKING 0x0 ;  /* 0x0000000000007b1d */ /* 0x008fec0000010000 */
[----:B------:R2:W-:Y:S01]  /*2f00*/  UTMASTG.2D [UR4], [UR14] ;  /* 0x000000040e0073b5 */ /* 0x0005e20008008000 */
[----:B------:R0:W-:Y:S01]  /*2f10*/  UTMACMDFLUSH ;  /* 0x00000000000079b7 */ /* 0x0001e20000000000 */
[----:B------:R-:W-:-:S04]  /*2f20*/  DEPBAR.LE SB0, 0x0 ;  /* 0x000080000000791a */ /* 0x000fc80000000000 */
[----:B------:R-:W-:Y:S08]  /*2f30*/  BAR.SYNC.DEFER_BLOCKING 0x0 ;  /* 0x0000000000007b1d */ /* 0x000ff00000010000 */
[----:B------:R-:W-:Y:S06]  /*2f40*/  BAR.SYNC.DEFER_BLOCKING 0x0 ;  /* 0x0000000000007b1d */ /* 0x000fec0000010000 */
[----:B--2---:R-:W-:Y:S05]  /*2f50*/  @P1 BRA `(.L_x_71) ;  /* 0x0000000000a01947 */ /* 0x004fea0003800000 */
[----:B------:R-:W2:Y:S01]  /*2f60*/  S2UR UR5, SR_CgaCtaId ;  /* 0x00000000000579c3 */ /* 0x000ea20000008800 */
[----:B------:R-:W-:Y:S01]  /*2f70*/  NOP ;  /* 0x0000000000007918 */ /* 0x000fe20000000000 */
[----:B------:R-:W-:Y:S01]  /*2f80*/  UMOV UR4, 0x50 ;  /* 0x0000005000047882 */ /* 0x000fe20000000000 */
[----:B------:R-:W-:Y:S02]  /*2f90*/  IMAD.U32 R0, RZ, RZ, UR24 ;  /* 0x00000018ff007e24 */ /* 0x000fe4000f8e00ff */
[----:B------:R-:W-:Y:S02]  /*2fa0*/  IMAD.MOV.U32 R3, RZ, RZ, 0xff ;  /* 0x000000ffff037424 */ /* 0x000fe400078e00ff */
[----:B------:R-:W-:Y:S01]  /*2fb0*/  IMAD.MOV.U32 R7, RZ, RZ, 0x1 ;  /* 0x00000001ff077424 */ /* 0x000fe200078e00ff */
[----:B------:R-:W-:-:S04]  /*2fc0*/  LOP3.LUT R0, R0, 0xffff, RZ, 0xc0, !PT ;  /* 0x0000ffff00007812 */ /* 0x000fc800078ec0ff */
[----:B------:R-:W-:-:S05]  /*2fd0*/  SHF.R.U32.HI R0, RZ, 0x5, R0 ;  /* 0x00000005ff007819 */ /* 0x000fca0000011600 */
[----:B------:R-:W-:Y:S01]  /*2fe0*/  VIADD R2, R0, 0x10 ;  /* 0x0000001000027836 */ /* 0x000fe20000000000 */
[----:B------:R-:W-:Y:S01]  /*2ff0*/  SHF.L.U32 R0, R3, R0, RZ ;  /* 0x0000000003007219 */ /* 0x000fe200000006ff */
[----:B--2---:R-:W-:-:S03]  /*3000*/  ULEA UR6, UR5, UR4, 0x18 ;  /* 0x0000000405067291 */ /* 0x004fc6000f8ec0ff */
[----:B------:R-:W-:-:S04]  /*3010*/  SHF.L.U32 R3, R7, R2, RZ ;  /* 0x0000000207037219 */ /* 0x000fc800000006ff */
[----:B------:R-:W-:Y:S02]  /*3020*/  LOP3.LUT R0, R3, R0, RZ, 0xfc, !PT ;  /* 0x0000000003007212 */ /* 0x000fe400078efcff */
[----:B------:R-:W2:Y:S02]  /*3030*/  LDS R5, [UR6] ;  /* 0x00000006ff057984 */ /* 0x000ea40008000800 */
[C---:B------:R-:W-:Y:S02]  /*3040*/  LOP3.LUT R2, R0.reuse, 0xffff, RZ, 0xc0, !PT ;  /* 0x0000ffff00027812 */ /* 0x040fe400078ec0ff */
[----:B--2---:R-:W-:-:S04]  /*3050*/  LOP3.LUT R3, R0, 0xffff, R5, 0x80, !PT ;  /* 0x0000ffff00037812 */ /* 0x004fc800078e8005 */
[----:B------:R-:W-:-:S13]  /*3060*/  ISETP.NE.AND P0, PT, R3, R2, PT ;  /* 0x000000020300720c */ /* 0x000fda0003f05270 */
[----:B------:R-:W-:Y:S05]  /*3070*/  @P0 BRA `(.L_x_72) ;  /* 0x0000000000500947 */ /* 0x000fea0003800000 */
[----:B------:R-:W-:Y:S02]  /*3080*/  SHF.R.U32.HI R5, RZ, 0x10, R5 ;  /* 0x00000010ff057819 */ /* 0x000fe40000011605 */
[----:B------:R-:W-:-:S04]  /*3090*/  SHF.R.U32.HI R2, RZ, 0x10, R0 ;  /* 0x00000010ff027819 */ /* 0x000fc80000011600 */
[----:B------:R-:W-:-:S04]  /*30a0*/  LOP3.LUT R5, R5, R2, RZ, 0xc0, !PT ;  /* 0x0000000205057212 */ /* 0x000fc800078ec0ff */
[----:B------:R-:W-:-:S13]  /*30b0*/  ISETP.NE.AND P0, PT, R5, R2, PT ;  /* 0x000000020500720c */ /* 0x000fda0003f05270 */
[----:B------:R-:W-:Y:S05]  /*30c0*/  @P0 BRA `(.L_x_73) ;  /* 0x0000000000300947 */ /* 0x000fea0003800000 */
[----:B------:R-:W-:Y:S01]  /*30d0*/  R2UR UR4, R0 ;  /* 0x00000000000472ca */ /* 0x000fe200000e0000 */
[----:B------:R-:W-:Y:S01]  /*30e0*/  VOTEU.ANY UR5, UPT, PT ;  /* 0x0000000000057886 */ /* 0x000fe200038e0100 */
[----:B------:R-:W2:Y:S01]  /*30f0*/  S2R R0, SR_LANEID ;  /* 0x0000000000007919 */ /* 0x000ea20000000000 */
[----:B------:R-:W-:-:S10]  /*3100*/  UFLO.U32 UR5, UR5 ;  /* 0x00000005000572bd */ /* 0x000fd400080e0000 */
[----:B------:R-:W-:-:S06]  /*3110*/  ULOP3.LUT UR4, URZ, UR4, URZ, 0x33, !UPT ;  /* 0x00000004ff047292 */ /* 0x000fcc000f8e33ff */
[----:B------:R-:W-:-:S04]  /*3120*/  IMAD.U32 R2, RZ, RZ, UR4 ;  /* 0x00000004ff027e24 */ /* 0x000fc8000f8e00ff */
[----:B------:R-:W3:Y:S02]  /*3130*/  REDUX UR7, R2 ;  /* 0x00000000020773c4 */ /* 0x000ee40000000000 */
[----:B------:R4:W-:Y:S01]  /*3140*/  UTCATOMSWS.AND URZ, UR4 ;  /* 0x0000000400ff79e3 */ /* 0x0009e20008000000 */
[----:B--2---:R-:W-:Y:S01]  /*3150*/  ISETP.EQ.U32.AND P0, PT, R0, UR5, PT ;  /* 0x0000000500007c0c */ /* 0x004fe2000bf02070 */
[----:B---3--:R-:W-:-:S12]  /*3160*/  IMAD.U32 R0, RZ, RZ, UR7 ;  /* 0x00000007ff007e24 */ /* 0x008fd8000f8e00ff */
[----:B------:R4:W-:Y:S01]  /*3170*/  @P0 ATOMS.AND RZ, [UR6], R0 ;  /* 0x00000000ffff098c */ /* 0x0009e2000a800006 */
[----:B------:R-:W-:Y:S05]  /*3180*/  BRA `(.L_x_71) ;  /* 0x0000000000147947 */ /* 0x000fea0003800000 */
.L_x_73:
[----:B------:R-:W-:-:S07]  /*3190*/  MOV R2, 0x31b0 ;  /* 0x000031b000027802 */ /* 0x000fce0000000f00 */
[----:B-1----:R-:W-:Y:S05]  /*31a0*/  CALL.REL.NOINC `($__internal_0_$__cuda_sm10x_tcgen05_guardrail_trap_col_being_dealloced_not_returned_by_alloc) ;  /* 0x0000000000447944 */ /* 0x002fea0003c00000 */
[----:B------:R-:W-:Y:S05]  /*31b0*/  BRA `(.L_x_71) ;  /* 0x0000000000087947 */ /* 0x000fea0003800000 */
.L_x_72:
[----:B------:R-:W-:-:S07]  /*31c0*/  MOV R2, 0x31e0 ;  /* 0x000031e000027802 */ /* 0x000fce0000000f00 */
[----:B-1----:R-:W-:Y:S05]  /*31d0*/  CALL.REL.NOINC `($__internal_2_$__cuda_sm10x_tcgen05_guardrail_trap_unallocated_columns_being_dealloced) ;  /* 0x0000000000507944 */ /* 0x002fea0003c00000 */
.L_x_71:
[----:B------:R-:W-:Y:S01]  /*31e0*/  NOP ;  /* 0x0000000000007918 */ /* 0x000fe20000000000 */
[----:B----4-:R-:W-:Y:S05]  /*31f0*/  EXIT ;  /* 0x000000000000794d */ /* 0x010fea0003800000 */
.L_x_58:
[----:B------:R-:W2:Y:S02]  /*3200*/  SYNCS.PHASECHK.TRANS64.TRYWAIT P0, [UR12+0x12000], RZ ;  /* 0x012000ffff0075a7 */ /* 0x000ea4000800110c */
[----:B--2---:R-:W-:Y:S05]  /*3210*/  @!P0 BRA `(.L_x_58) ;  /* 0xfffffffc00f88947 */ /* 0x004fea000383ffff */
[----:B------:R-:W-:Y:S05]  /*3220*/  BRA `(.L_x_74) ;  /* 0xffffffe8005c7947 */ /* 0x000fea000383ffff */
.L_x_60:
[----:B------:R-:W2:Y:S02]  /*3230*/  SYNCS.PHASECHK.TRANS64.TRYWAIT P3, [UR12+0x12020], RZ ;  /* 0x012020ffff0075a7 */ /* 0x000ea4000806110c */
[----:B--2---:R-:W-:Y:S05]  /*3240*/  @!P3 BRA `(.L_x_60) ;  /* 0xfffffffc00f8b947 */ /* 0x004fea000383ffff */
[----:B------:R-:W-:Y:S05]  /*3250*/  BRA `(.L_x_75) ;  /* 0xffffffe800dc7947 */ /* 0x000fea000383ffff */
.L_x_61:
[----:B------:R-:W3:Y:S02]  /*3260*/  SYNCS.PHASECHK.TRANS64.TRYWAIT P0, [UR18+0x12000], R3 ;  /* 0x01200003ff0075a7 */ /* 0x000ee40008001112 */
[----:B---3--:R-:W-:Y:S05]  /*3270*/  @!P0 BRA `(.L_x_61) ;  /* 0xfffffffc00f88947 */ /* 0x008fea000383ffff */
[----:B------:R-:W-:Y:S05]  /*3280*/  BRA `(.L_x_76) ;  /* 0xffffffec00507947 */ /* 0x000fea000383ffff */
.L_x_63:
[----:B------:R-:W3:Y:S02]  /*3290*/  SYNCS.PHASECHK.TRANS64.TRYWAIT P0, [UR18+0x12020], R3 ;  /* 0x01202003ff0075a7 */ /* 0x000ee40008001112 */
[----:B---3--:R-:W-:Y:S05]  /*32a0*/  @!P0 BRA `(.L_x_63) ;  /* 0xfffffffc00f88947 */ /* 0x008fea000383ffff */
[----:B------:R-:W-:Y:S05]  /*32b0*/  BRA `(.L_x_77) ;  /* 0xffffffec00c47947 */ /* 0x000fea000383ffff */
        .weak           $__internal_0_$__cuda_sm10x_tcgen05_guardrail_trap_col_being_dealloced_not_returned_by_alloc
        .type           $__internal_0_$__cuda_sm10x_tcgen05_guardrail_trap_col_being_dealloced_not_returned_by_alloc,@function
        .size           $__internal_0_$__cuda_sm10x_tcgen05_guardrail_trap_col_being_dealloced_not_returned_by_alloc,($__internal_1_$__cuda_sm10x_tcgen05_guardrail_trap_phase_invalid_during_alloc - $__internal_0_$__cuda_sm10x_tcgen05_guardrail_trap_col_being_dealloced_not_returned_by_alloc)
$__internal_0_$__cuda_sm10x_tcgen05_guardrail_trap_col_being_dealloced_not_returned_by_alloc:
[----:B------:R-:W-:Y:S05]  /*32c0*/  BPT.TRAP 0x1 ;  /* 0x000000040000795c */ /* 0x000fea0000300000 */
[----:B------:R-:W-:-:S04]  /*32d0*/  IMAD.MOV.U32 R3, RZ, RZ, 0x0 ;  /* 0x00000000ff037424 */ /* 0x000fc800078e00ff */
[----:B------:R-:W-:Y:S05]  /*32e0*/  RET.REL.NODEC R2 `(gluon_tcgen05) ;  /* 0xffffffcc02447950 */ /* 0x000fea0003c3ffff */
        .weak           $__internal_1_$__cuda_sm10x_tcgen05_guardrail_trap_phase_invalid_during_alloc
        .type           $__internal_1_$__cuda_sm10x_tcgen05_guardrail_trap_phase_invalid_during_alloc,@function
        .size           $__internal_1_$__cuda_sm10x_tcgen05_guardrail_trap_phase_invalid_during_alloc,($__internal_2_$__cuda_sm10x_tcgen05_guardrail_trap_unallocated_columns_being_dealloced - $__internal_1_$__cuda_sm10x_tcgen05_guardrail_trap_phase_invalid_during_alloc)
$__internal_1_$__cuda_sm10x_tcgen05_guardrail_trap_phase_invalid_during_alloc:
[----:B------:R-:W-:Y:S05]  /*32f0*/  BPT.TRAP 0x1 ;  /* 0x000000040000795c */ /* 0x000fea0000300000 */
[----:B------:R-:W-:-:S04]  /*3300*/  IMAD.MOV.U32 R3, RZ, RZ, 0x0 ;  /* 0x00000000ff037424 */ /* 0x000fc800078e00ff */
[----:B------:R-:W-:Y:S05]  /*3310*/  RET.REL.NODEC R2 `(gluon_tcgen05) ;  /* 0xffffffcc02387950 */ /* 0x000fea0003c3ffff */
        .weak           $__internal_2_$__cuda_sm10x_tcgen05_guardrail_trap_unallocated_columns_being_dealloced
        .type           $__internal_2_$__cuda_sm10x_tcgen05_guardrail_trap_unallocated_columns_being_dealloced,@function
        .size           $__internal_2_$__cuda_sm10x_tcgen05_guardrail_trap_unallocated_columns_being_dealloced,(.L_x_81 - $__internal_2_$__cuda_sm10x_tcgen05_guardrail_trap_unallocated_columns_being_dealloced)
$__internal_2_$__cuda_sm10x_tcgen05_guardrail_trap_unallocated_columns_being_dealloced:
[----:B------:R-:W-:Y:S05]  /*3320*/  BPT.TRAP 0x1 ;  /* 0x000000040000795c */ /* 0x000fea0000300000 */
[----:B------:R-:W-:-:S04]  /*3330*/  IMAD.MOV.U32 R3, RZ, RZ, 0x0 ;  /* 0x00000000ff037424 */ /* 0x000fc800078e00ff */
[----:B------:R-:W-:Y:S05]  /*3340*/  RET.REL.NODEC R2 `(gluon_tcgen05) ;  /* 0xffffffcc022c7950 */ /* 0x000fea0003c3ffff */
.L_x_78:
[----:B------:R-:W-:-:S00]  /*3350*/  BRA `(.L_x_78) ;  /* 0xfffffffc00fc7947 */ /* 0x000fc0000383ffff */
[----:B------:R-:W-:-:S00]  /*3360*/  NOP ;  /* 0x0000000000007918 */ /* 0x000fc00000000000 */
        /* <DEDUP_REMOVED lines=9> */
.L_x_81:


//--------------------- .nv.shared.gluon_tcgen05  --------------------------
	.section	.nv.shared.gluon_tcgen05,"aw",@nobits
	.sectionflags	@""
	.align	16
	.zero		1024


//--------------------- .nv.shared.reserved.0     --------------------------
	.section	.nv.shared.reserved.0,"aw",@nobits
	.align	8
	.weak		__nv_reservedSMEM_offset_0_alias
	.size		__nv_reservedSMEM_offset_0_alias, 0, 64
	.other		__nv_reservedSMEM_offset_0_alias,@"STO_CUDA_RESERVED_SHARED STV_DEFAULT"
__nv_reservedSMEM_offset_0_alias:
	.zero		0
.nv.shared.reserved.0:
	.zero		64
	.weak		__nv_reservedSMEM_allocation_phase
	.type		__nv_reservedSMEM_allocation_phase,@object
	.size		__nv_reservedSMEM_allocation_phase,(.L_0 - __nv_reservedSMEM_allocation_phase)
__nv_reservedSMEM_allocation_phase:
	.zero		1
.L_0:
	.zero		7
	.weak		__nv_reservedSMEM_devtool_atexit_pc
	.type		__nv_reservedSMEM_devtool_atexit_pc,@object
	.size		__nv_reservedSMEM_devtool_atexit_pc,(__nv_reservedSMEM_allocation_mask - __nv_reservedSMEM_devtool_atexit_pc)
__nv_reservedSMEM_devtool_atexit_pc:
	.zero		8
	.weak		__nv_reservedSMEM_allocation_mask
	.type		__nv_reservedSMEM_allocation_mask,@object
	.size		__nv_reservedSMEM_allocation_mask,(.L_2 - __nv_reservedSMEM_allocation_mask)
__nv_reservedSMEM_allocation_mask:
	.zero		4
.L_2:


//--------------------- .nv.constant0.gluon_tcgen05 --------------------------
	.section	.nv.constant0.gluon_tcgen05,"a",@progbits
	.sectionflags	@""
	.align	4
.nv.constant0.gluon_tcgen05:
	.zero		976


//--------------------- SYMBOLS --------------------------

	.type		.nv.reservedSmem.offset0,@object
	.size		.nv.reservedSmem.offset0,0x4
	.type		.nv.reservedSmem.cap,@object
	.size		.nv.reservedSmem.cap,0x4
